	.target	sm_100a

	.elftype	@"ET_EXEC"


//--------------------- .note.nv.tkinfo           --------------------------
	.section	.note.nv.tkinfo,"",@"SHT_NOTE"
	.sectionflags	@"SHF_NOTE_NV_TKINFO"
	.tkinfo
        /*0018*/ 	.word	0x00000002
        /*0030*/ 	.string	""
        /*0030*/ 	.string	"ptxas"
        /*0030*/ 	.string	"Cuda compilation tools, release 13.0, V13.0.88"
        /*0030*/ 	.string	"Build cuda_13.0.r13.0/compiler.36424714_0"
        /*0030*/ 	.string	"-arch sm_100a -m 64 "



//--------------------- .note.nv.cuinfo           --------------------------
	.section	.note.nv.cuinfo,"",@"SHT_NOTE"
	.sectionflags	@"SHF_NOTE_NV_CUINFO"
        /*0018*/ 	.short	0x0002
        /*001a*/ 	.short	0x0064
        /*001c*/ 	.short	0x0082
	.zero		2


//--------------------- .nv.info                  --------------------------
	.section	.nv.info,"",@"SHT_CUDA_INFO"
	.align	4


	//----- nvinfo : EIATTR_REGCOUNT
	.align		4
        /*0000*/ 	.byte	0x04, 0x2f
        /*0002*/ 	.short	(.L_19 - .L_18)
	.align		4
.L_18:
        /*0004*/ 	.word	index@(_ZN7cutlass13device_kernelINS_4gemm6kernel13GemmUniversalIN4cute5tupleIJiiiiEEENS1_10collective13CollectiveMmaINS1_35MainloopSm100TmaUmmaWarpSpecializedILi3ELi2ELi4ENS5_IJNS4_1CILi1EEESB_SB_EEEEENS5_IJNSA_ILi64EEESE_NSA_ILi128EEEEEEfNS5_IJlSB_lEEEfSH_NS4_8TiledMMAINS4_8MMA_AtomIJNS4_17SM100_MMA_TF32_SSINS_10tfloat32_tESL_fLi64ELi64ELNS4_4UMMA5MajorE0ELSN_0ELNSM_7ScaleInE0ELSO_0EEEEEENS4_6LayoutISC_NS5_IJNSA_ILi0EEESS_SS_EEEEENS5_IJNS4_10UnderscoreESV_SV_EEEEENS4_13SM90_TMA_LOADENS4_14ComposedLayoutINS4_7SwizzleILi3ELi4ELi3EEENS4_18smem_ptr_flag_bitsILi32EEENSR_INS5_IJNSA_ILi8EEENSA_ILi32EEEEEENS5_IJS15_SB_EEEEEEEvNS4_8identityESY_S19_vS1A_EENS_8epilogue10collective18CollectiveEpilogueINS1C_23Sm100TmaWarpSpecializedILi3ELi2ELi16ELb1ELb0EEEJSG_NS5_IJNSR_ISE_SB_EENSR_IS15_SB_EEEEEfSH_fSH_NS1C_6fusion15FusionCallbacksIS1G_NS1K_17LinearCombinationIffffLNS_15FloatRoundStyleE2EEESG_S1J_JEEENS4_5SM1004TMEM4LOAD26SM100_TMEM_LOAD_16dp128b8xESY_S19_NS4_17SM75_U32x4_LDSM_NENS4_14SM90_TMA_STOREES19_NS4_17SM90_U32x4_STSM_NENS4_39AutoVectorizingCopyWithAssumedAlignmentILi128EEEEEEvvEEEEvNT_6ParamsE)
        /*0008*/ 	.word	0x00000059


	//----- nvinfo : EIATTR_FRAME_SIZE
	.align		4
.L_19:
        /*000c*/ 	.byte	0x04, 0x11
        /*000e*/ 	.short	(.L_21 - .L_20)
	.align		4
.L_20:
        /*0010*/ 	.word	index@($__internal_2_$__cuda_sm10x_tcgen05_guardrail_trap_unallocated_columns_being_dealloced)
        /*0014*/ 	.word	0x00000000


	//----- nvinfo : EIATTR_FRAME_SIZE
	.align		4
.L_21:
        /*0018*/ 	.byte	0x04, 0x11
        /*001a*/ 	.short	(.L_23 - .L_22)
	.align		4
.L_22:
        /*001c*/ 	.word	index@($__internal_1_$__cuda_sm10x_tcgen05_guardrail_trap_phase_invalid_during_alloc)
        /*0020*/ 	.word	0x00000000


	//----- nvinfo : EIATTR_FRAME_SIZE
	.align		4
.L_23:
        /*0024*/ 	.byte	0x04, 0x11
        /*0026*/ 	.short	(.L_25 - .L_24)
	.align		4
.L_24:
        /*0028*/ 	.word	index@($__internal_0_$__cuda_sm10x_tcgen05_guardrail_trap_col_being_dealloced_not_returned_by_alloc)
        /*002c*/ 	.word	0x00000000


	//----- nvinfo : EIATTR_FRAME_SIZE
	.align		4
.L_25:
        /*0030*/ 	.byte	0x04, 0x11
        /*0032*/ 	.short	(.L_27 - .L_26)
	.align		4
.L_26:
        /*0034*/ 	.word	index@(_ZN7cutlass13device_kernelINS_4gemm6kernel13GemmUniversalIN4cute5tupleIJiiiiEEENS1_10collective13CollectiveMmaINS1_35MainloopSm100TmaUmmaWarpSpecializedILi3ELi2ELi4ENS5_IJNS4_1CILi1EEESB_SB_EEEEENS5_IJNSA_ILi64EEESE_NSA_ILi128EEEEEEfNS5_IJlSB_lEEEfSH_NS4_8TiledMMAINS4_8MMA_AtomIJNS4_17SM100_MMA_TF32_SSINS_10tfloat32_tESL_fLi64ELi64ELNS4_4UMMA5MajorE0ELSN_0ELNSM_7ScaleInE0ELSO_0EEEEEENS4_6LayoutISC_NS5_IJNSA_ILi0EEESS_SS_EEEEENS5_IJNS4_10UnderscoreESV_SV_EEEEENS4_13SM90_TMA_LOADENS4_14ComposedLayoutINS4_7SwizzleILi3ELi4ELi3EEENS4_18smem_ptr_flag_bitsILi32EEENSR_INS5_IJNSA_ILi8EEENSA_ILi32EEEEEENS5_IJS15_SB_EEEEEEEvNS4_8identityESY_S19_vS1A_EENS_8epilogue10collective18CollectiveEpilogueINS1C_23Sm100TmaWarpSpecializedILi3ELi2ELi16ELb1ELb0EEEJSG_NS5_IJNSR_ISE_SB_EENSR_IS15_SB_EEEEEfSH_fSH_NS1C_6fusion15FusionCallbacksIS1G_NS1K_17LinearCombinationIffffLNS_15FloatRoundStyleE2EEESG_S1J_JEEENS4_5SM1004TMEM4LOAD26SM100_TMEM_LOAD_16dp128b8xESY_S19_NS4_17SM75_U32x4_LDSM_NENS4_14SM90_TMA_STOREES19_NS4_17SM90_U32x4_STSM_NENS4_39AutoVectorizingCopyWithAssumedAlignmentILi128EEEEEEvvEEEEvNT_6ParamsE)
        /*0038*/ 	.word	0x00000000


	//----- nvinfo : EIATTR_MIN_STACK_SIZE
	.align		4
.L_27:
        /*003c*/ 	.byte	0x04, 0x12
        /*003e*/ 	.short	(.L_29 - .L_28)
	.align		4
.L_28:
        /*0040*/ 	.word	index@(_ZN7cutlass13device_kernelINS_4gemm6kernel13GemmUniversalIN4cute5tupleIJiiiiEEENS1_10collective13CollectiveMmaINS1_35MainloopSm100TmaUmmaWarpSpecializedILi3ELi2ELi4ENS5_IJNS4_1CILi1EEESB_SB_EEEEENS5_IJNSA_ILi64EEESE_NSA_ILi128EEEEEEfNS5_IJlSB_lEEEfSH_NS4_8TiledMMAINS4_8MMA_AtomIJNS4_17SM100_MMA_TF32_SSINS_10tfloat32_tESL_fLi64ELi64ELNS4_4UMMA5MajorE0ELSN_0ELNSM_7ScaleInE0ELSO_0EEEEEENS4_6LayoutISC_NS5_IJNSA_ILi0EEESS_SS_EEEEENS5_IJNS4_10UnderscoreESV_SV_EEEEENS4_13SM90_TMA_LOADENS4_14ComposedLayoutINS4_7SwizzleILi3ELi4ELi3EEENS4_18smem_ptr_flag_bitsILi32EEENSR_INS5_IJNSA_ILi8EEENSA_ILi32EEEEEENS5_IJS15_SB_EEEEEEEvNS4_8identityESY_S19_vS1A_EENS_8epilogue10collective18CollectiveEpilogueINS1C_23Sm100TmaWarpSpecializedILi3ELi2ELi16ELb1ELb0EEEJSG_NS5_IJNSR_ISE_SB_EENSR_IS15_SB_EEEEEfSH_fSH_NS1C_6fusion15FusionCallbacksIS1G_NS1K_17LinearCombinationIffffLNS_15FloatRoundStyleE2EEESG_S1J_JEEENS4_5SM1004TMEM4LOAD26SM100_TMEM_LOAD_16dp128b8xESY_S19_NS4_17SM75_U32x4_LDSM_NENS4_14SM90_TMA_STOREES19_NS4_17SM90_U32x4_STSM_NENS4_39AutoVectorizingCopyWithAssumedAlignmentILi128EEEEEEvvEEEEvNT_6ParamsE)
        /*0044*/ 	.word	0x00000000
.L_29:


//--------------------- .nv.compat                --------------------------
	.section	.nv.compat,"",@"SHT_CUDA_COMPAT_INFO"
	.align	4
        /*0000*/ 	.byte	0x02, 0x09, 0x01, 0x00, 0x02, 0x02, 0x02, 0x00, 0x02, 0x05, 0x05, 0x00, 0x03, 0x07, 0x01, 0x01
        /*0010*/ 	.byte	0x02, 0x03, 0x01, 0x00, 0x02, 0x06, 0x01, 0x00, 0x04, 0x0b, 0x08, 0x00, 0x09, 0x00, 0x00, 0x00
        /*0020*/ 	.byte	0x00, 0x00, 0x00, 0x00


//--------------------- .nv.info._ZN7cutlass13device_kernelINS_4gemm6kernel13GemmUniversalIN4cute5tupleIJiiiiEEENS1_10collective13CollectiveMmaINS1_35MainloopSm100TmaUmmaWarpSpecializedILi3ELi2ELi4ENS5_IJNS4_1CILi1EEESB_SB_EEEEENS5_IJNSA_ILi64EEESE_NSA_ILi128EEEEEEfNS5_IJlSB_lEEEfSH_NS4_8TiledMMAINS4_8MMA_AtomIJNS4_17SM100_MMA_TF32_SSINS_10tfloat32_tESL_fLi64ELi64ELNS4_4UMMA5MajorE0ELSN_0ELNSM_7ScaleInE0ELSO_0EEEEEENS4_6LayoutISC_NS5_IJNSA_ILi0EEESS_SS_EEEEENS5_IJNS4_10UnderscoreESV_SV_EEEEENS4_13SM90_TMA_LOADENS4_14ComposedLayoutINS4_7SwizzleILi3ELi4ELi3EEENS4_18smem_ptr_flag_bitsILi32EEENSR_INS5_IJNSA_ILi8EEENSA_ILi32EEEEEENS5_IJS15_SB_EEEEEEEvNS4_8identityESY_S19_vS1A_EENS_8epilogue10collective18CollectiveEpilogueINS1C_23Sm100TmaWarpSpecializedILi3ELi2ELi16ELb1ELb0EEEJSG_NS5_IJNSR_ISE_SB_EENSR_IS15_SB_EEEEEfSH_fSH_NS1C_6fusion15FusionCallbacksIS1G_NS1K_17LinearCombinationIffffLNS_15FloatRoundStyleE2EEESG_S1J_JEEENS4_5SM1004TMEM4LOAD26SM100_TMEM_LOAD_16dp128b8xESY_S19_NS4_17SM75_U32x4_LDSM_NENS4_14SM90_TMA_STOREES19_NS4_17SM90_U32x4_STSM_NENS4_39AutoVectorizingCopyWithAssumedAlignmentILi128EEEEEEvvEEEEvNT_6ParamsE --------------------------
	.section	.nv.info._ZN7cutlass13device_kernelINS_4gemm6kernel13GemmUniversalIN4cute5tupleIJiiiiEEENS1_10collective13CollectiveMmaINS1_35MainloopSm100TmaUmmaWarpSpecializedILi3ELi2ELi4ENS5_IJNS4_1CILi1EEESB_SB_EEEEENS5_IJNSA_ILi64EEESE_NSA_ILi128EEEEEEfNS5_IJlSB_lEEEfSH_NS4_8TiledMMAINS4_8MMA_AtomIJNS4_17SM100_MMA_TF32_SSINS_10tfloat32_tESL_fLi64ELi64ELNS4_4UMMA5MajorE0ELSN_0ELNSM_7ScaleInE0ELSO_0EEEEEENS4_6LayoutISC_NS5_IJNSA_ILi0EEESS_SS_EEEEENS5_IJNS4_10UnderscoreESV_SV_EEEEENS4_13SM90_TMA_LOADENS4_14ComposedLayoutINS4_7SwizzleILi3ELi4ELi3EEENS4_18smem_ptr_flag_bitsILi32EEENSR_INS5_IJNSA_ILi8EEENSA_ILi32EEEEEENS5_IJS15_SB_EEEEEEEvNS4_8identityESY_S19_vS1A_EENS_8epilogue10collective18CollectiveEpilogueINS1C_23Sm100TmaWarpSpecializedILi3ELi2ELi16ELb1ELb0EEEJSG_NS5_IJNSR_ISE_SB_EENSR_IS15_SB_EEEEEfSH_fSH_NS1C_6fusion15FusionCallbacksIS1G_NS1K_17LinearCombinationIffffLNS_15FloatRoundStyleE2EEESG_S1J_JEEENS4_5SM1004TMEM4LOAD26SM100_TMEM_LOAD_16dp128b8xESY_S19_NS4_17SM75_U32x4_LDSM_NENS4_14SM90_TMA_STOREES19_NS4_17SM90_U32x4_STSM_NENS4_39AutoVectorizingCopyWithAssumedAlignmentILi128EEEEEEvvEEEEvNT_6ParamsE,"",@"SHT_CUDA_INFO"
	.sectionflags	@""
	.align	4


	//----- nvinfo : EIATTR_CUDA_API_VERSION
	.align		4
        /*0000*/ 	.byte	0x04, 0x37
        /*0002*/ 	.short	(.L_31 - .L_30)
.L_30:
        /*0004*/ 	.word	0x00000082


	//----- nvinfo : EIATTR_KPARAM_INFO
	.align		4
.L_31:
        /*0008*/ 	.byte	0x04, 0x17
        /*000a*/ 	.short	(.L_33 - .L_32)
.L_32:
        /*000c*/ 	.word	0x00000000
        /*0010*/ 	.short	0x0000
        /*0012*/ 	.short	0x0000
        /*0014*/ 	.byte	0x00, 0xf0, 0x01, 0x20


	//----- nvinfo : EIATTR_AT_ENTRY_FRAGMENTS
	.align		4
.L_33:
        /*0018*/ 	.byte	0x04, 0x4f
        /*001a*/ 	.short	(.L_35 - .L_34)


	//   ....[0]....
.L_34:
        /*001c*/ 	.word	0x00000006


	//----- nvinfo : EIATTR_RESERVED_SMEM_USED
	.align		4
.L_35:
        /*0020*/ 	.byte	0x01, 0x41
	.zero		2


	//----- nvinfo : EIATTR_SPARSE_MMA_MASK
	.align		4
        /*0024*/ 	.byte	0x03, 0x50
        /*0026*/ 	.short	0x0000


	//----- nvinfo : EIATTR_TCGEN05_1CTA_USED
	.align		4
        /*0028*/ 	.byte	0x01, 0x51
	.zero		2


	//----- nvinfo : EIATTR_MAXREG_COUNT
	.align		4
        /*002c*/ 	.byte	0x03, 0x1b
        /*002e*/ 	.short	0x00ff


	//----- nvinfo : EIATTR_NUM_BARRIERS
	.align		4
        /*0030*/ 	.byte	0x02, 0x4c
        /*0032*/ 	.byte	0x07
	.zero		1


	//----- nvinfo : EIATTR_EXTERNS
	.align		4
        /*0034*/ 	.byte	0x04, 0x0f
        /*0036*/ 	.short	(.L_37 - .L_36)


	//   ....[0]....
	.align		4
.L_36:
        /*0038*/ 	.word	index@(__assertfail)


	//----- nvinfo : EIATTR_MERCURY_ISA_VERSION
	.align		4
.L_37:
        /*003c*/ 	.byte	0x03, 0x5f
        /*003e*/ 	.short	0x0101


	//----- nvinfo : EIATTR_INT_WARP_WIDE_INSTR_OFFSETS
	.align		4
        /*0040*/ 	.byte	0x04, 0x31
        /*0042*/ 	.short	(.L_39 - .L_38)


	//   ....[0]....
.L_38:
        /*0044*/ 	.word	0x00002220


	//   ....[1]....
        /*0048*/ 	.word	0x000040e0


	//   ....[2]....
        /*004c*/ 	.word	0x00004110


	//   ....[3]....
        /*0050*/ 	.word	0x00004130


	//   ....[4]....
        /*0054*/ 	.word	0x00004a30


	//   ....[5]....
        /*0058*/ 	.word	0x00004ad0


	//   ....[6]....
        /*005c*/ 	.word	0x00004d10


	//   ....[7]....
        /*0060*/ 	.word	0x00004dd0


	//----- nvinfo : EIATTR_COOP_GROUP_MASK_REGIDS
	.align		4
.L_39:
        /*0064*/ 	.byte	0x04, 0x29
        /*0066*/ 	.short	(.L_41 - .L_40)


	//   ....[0]....
.L_40:
        /*0068*/ 	.word	0xffffffff


	//   ....[1]....
        /*006c*/ 	.word	0xffffffff


	//   ....[2]....
        /*0070*/ 	.word	0xffffffff


	//   ....[3]....
        /*0074*/ 	.word	0xffffffff


	//   ....[4]....
        /*0078*/ 	.word	0xffffffff


	//   ....[5]....
        /*007c*/ 	.word	0xffffffff


	//   ....[6]....
        /*0080*/ 	.word	0xffffffff


	//   ....[7]....
        /*0084*/ 	.word	0xffffffff


	//   ....[8]....
        /*0088*/ 	.word	0xffffffff


	//   ....[9]....
        /*008c*/ 	.word	0xffffffff


	//   ....[10]....
        /*0090*/ 	.word	0xffffffff


	//   ....[11]....
        /*0094*/ 	.word	0xffffffff


	//   ....[12]....
        /*0098*/ 	.word	0xffffffff


	//----- nvinfo : EIATTR_COOP_GROUP_INSTR_OFFSETS
	.align		4
.L_41:
        /*009c*/ 	.byte	0x04, 0x28
        /*009e*/ 	.short	(.L_43 - .L_42)


	//   ....[0]....
.L_42:
        /*00a0*/ 	.word	0x00000090


	//   ....[1]....
        /*00a4*/ 	.word	0x000004d0


	//   ....[2]....
        /*00a8*/ 	.word	0x00000620


	//   ....[3]....
        /*00ac*/ 	.word	0x000007a0


	//   ....[4]....
        /*00b0*/ 	.word	0x000008a0


	//   ....[5]....
        /*00b4*/ 	.word	0x00000a10


	//   ....[6]....
        /*00b8*/ 	.word	0x00000bb0


	//   ....[7]....
        /*00bc*/ 	.word	0x00002100


	//   ....[8]....
        /*00c0*/ 	.word	0x00002e50


	//   ....[9]....
        /*00c4*/ 	.word	0x00003060


	//   ....[10]....
        /*00c8*/ 	.word	0x00003090


	//   ....[11]....
        /*00cc*/ 	.word	0x00003fb0


	//   ....[12]....
        /*00d0*/ 	.word	0x000041f0


	//----- nvinfo : EIATTR_VRC_CTA_INIT_COUNT
	.align		4
.L_43:
        /*00d4*/ 	.byte	0x02, 0x4a
        /*00d6*/ 	.byte	0x80
	.zero		1


	//----- nvinfo : EIATTR_SYSCALL_OFFSETS
	.align		4
        /*00d8*/ 	.byte	0x04, 0x46
        /*00da*/ 	.short	(.L_45 - .L_44)


	//   ....[0]....
.L_44:
        /*00dc*/ 	.word	0x00005a40


	//   ....[1]....
        /*00e0*/ 	.word	0x00005b30


	//   ....[2]....
        /*00e4*/ 	.word	0x000063f0


	//   ....[3]....
        /*00e8*/ 	.word	0x00006c40


	//----- nvinfo : EIATTR_MBARRIER_INSTR_OFFSETS
	.align		4
.L_45:
        /*00ec*/ 	.byte	0x04, 0x39
        /*00ee*/ 	.short	(.L_47 - .L_46)


	//   ....[0]....
.L_46:
        /*00f0*/ 	.word	0x000005b0
        /*00f4*/ 	.word	0x000000ff
        /*00f8*/ 	.word	0x00000000
        /*00fc*/ 	.short	0x0100
        /*00fe*/ 	.byte	0x04
	.zero		1


	//   ....[1]....
        /*0100*/ 	.word	0x000005c0
        /*0104*/ 	.word	0x000000ff
        /*0108*/ 	.word	0x00000018
        /*010c*/ 	.short	0x0100
        /*010e*/ 	.byte	0x04
	.zero		1


	//   ....[2]....
        /*0110*/ 	.word	0x000005d0
        /*0114*/ 	.word	0x000000ff
        /*0118*/ 	.word	0x00000008
        /*011c*/ 	.short	0x0100
        /*011e*/ 	.byte	0x04
	.zero		1


	//   ....[3]....
        /*0120*/ 	.word	0x000005e0
        /*0124*/ 	.word	0x000000ff
        /*0128*/ 	.word	0x00000020
        /*012c*/ 	.short	0x0100
        /*012e*/ 	.byte	0x04
	.zero		1


	//   ....[4]....
        /*0130*/ 	.word	0x000005f0
        /*0134*/ 	.word	0x000000ff
        /*0138*/ 	.word	0x00000010
        /*013c*/ 	.short	0x0100
        /*013e*/ 	.byte	0x04
	.zero		1


	//   ....[5]....
        /*0140*/ 	.word	0x00000600
        /*0144*/ 	.word	0x000000ff
        /*0148*/ 	.word	0x00000028
        /*014c*/ 	.short	0x0100
        /*014e*/ 	.byte	0x04
	.zero		1


	//   ....[6]....
        /*0150*/ 	.word	0x00000730
        /*0154*/ 	.word	0x000000ff
        /*0158*/ 	.word	0x00000030
        /*015c*/ 	.short	0x0100
        /*015e*/ 	.byte	0x04
	.zero		1


	//   ....[7]....
        /*0160*/ 	.word	0x00000740
        /*0164*/ 	.word	0x000000ff
        /*0168*/ 	.word	0x00000048
        /*016c*/ 	.short	0x0100
        /*016e*/ 	.byte	0x04
	.zero		1


	//   ....[8]....
        /*0170*/ 	.word	0x00000750
        /*0174*/ 	.word	0x000000ff
        /*0178*/ 	.word	0x00000038
        /*017c*/ 	.short	0x0100
        /*017e*/ 	.byte	0x04
	.zero		1


	//   ....[9]....
        /*0180*/ 	.word	0x00000760
        /*0184*/ 	.word	0x000000ff
        /*0188*/ 	.word	0x00000050
        /*018c*/ 	.short	0x0100
        /*018e*/ 	.byte	0x04
	.zero		1


	//   ....[10]....
        /*0190*/ 	.word	0x00000770
        /*0194*/ 	.word	0x000000ff
        /*0198*/ 	.word	0x00000040
        /*019c*/ 	.short	0x0100
        /*019e*/ 	.byte	0x04
	.zero		1


	//   ....[11]....
        /*01a0*/ 	.word	0x00000780
        /*01a4*/ 	.word	0x000000ff
        /*01a8*/ 	.word	0x00000058
        /*01ac*/ 	.short	0x0100
        /*01ae*/ 	.byte	0x04
	.zero		1


	//   ....[12]....
        /*01b0*/ 	.word	0x00000870
        /*01b4*/ 	.word	0x000000ff
        /*01b8*/ 	.word	0x00000060
        /*01bc*/ 	.short	0x0100
        /*01be*/ 	.byte	0x06
	.zero		1


	//   ....[13]....
        /*01c0*/ 	.word	0x00000880
        /*01c4*/ 	.word	0x000000ff
        /*01c8*/ 	.word	0x00000068
        /*01cc*/ 	.short	0x0100
        /*01ce*/ 	.byte	0x06
	.zero		1


	//   ....[14]....
        /*01d0*/ 	.word	0x000009c0
        /*01d4*/ 	.word	0x000000ff
        /*01d8*/ 	.word	0x00000070
        /*01dc*/ 	.short	0x0100
        /*01de*/ 	.byte	0x06
	.zero		1


	//   ....[15]....
        /*01e0*/ 	.word	0x000009d0
        /*01e4*/ 	.word	0x000000ff
        /*01e8*/ 	.word	0x00000080
        /*01ec*/ 	.short	0x0100
        /*01ee*/ 	.byte	0x06
	.zero		1


	//   ....[16]....
        /*01f0*/ 	.word	0x000009e0
        /*01f4*/ 	.word	0x000000ff
        /*01f8*/ 	.word	0x00000078
        /*01fc*/ 	.short	0x0100
        /*01fe*/ 	.byte	0x06
	.zero		1


	//   ....[17]....
        /*0200*/ 	.word	0x000009f0
        /*0204*/ 	.word	0x000000ff
        /*0208*/ 	.word	0x00000088
        /*020c*/ 	.short	0x0100
        /*020e*/ 	.byte	0x06
	.zero		1


	//   ....[18]....
        /*0210*/ 	.word	0x00000b20
        /*0214*/ 	.word	0x000000ff
        /*0218*/ 	.word	0x00000090
        /*021c*/ 	.short	0x0100
        /*021e*/ 	.byte	0x04
	.zero		1


	//   ....[19]....
        /*0220*/ 	.word	0x00000b30
        /*0224*/ 	.word	0x000000ff
        /*0228*/ 	.word	0x000000b0
        /*022c*/ 	.short	0x0100
        /*022e*/ 	.byte	0x04
	.zero		1


	//   ....[20]....
        /*0230*/ 	.word	0x00000b40
        /*0234*/ 	.word	0x000000ff
        /*0238*/ 	.word	0x00000098
        /*023c*/ 	.short	0x0100
        /*023e*/ 	.byte	0x04
	.zero		1


	//   ....[21]....
        /*0240*/ 	.word	0x00000b50
        /*0244*/ 	.word	0x000000ff
        /*0248*/ 	.word	0x000000b8
        /*024c*/ 	.short	0x0100
        /*024e*/ 	.byte	0x04
	.zero		1


	//   ....[22]....
        /*0250*/ 	.word	0x00000b60
        /*0254*/ 	.word	0x000000ff
        /*0258*/ 	.word	0x000000a0
        /*025c*/ 	.short	0x0100
        /*025e*/ 	.byte	0x04
	.zero		1


	//   ....[23]....
        /*0260*/ 	.word	0x00000b70
        /*0264*/ 	.word	0x000000ff
        /*0268*/ 	.word	0x000000c0
        /*026c*/ 	.short	0x0100
        /*026e*/ 	.byte	0x04
	.zero		1


	//   ....[24]....
        /*0270*/ 	.word	0x00000b80
        /*0274*/ 	.word	0x000000ff
        /*0278*/ 	.word	0x000000a8
        /*027c*/ 	.short	0x0100
        /*027e*/ 	.byte	0x04
	.zero		1


	//   ....[25]....
        /*0280*/ 	.word	0x00000b90
        /*0284*/ 	.word	0x000000ff
        /*0288*/ 	.word	0x000000c8
        /*028c*/ 	.short	0x0100
        /*028e*/ 	.byte	0x04
	.zero		1


	//   ....[26]....
        /*0290*/ 	.word	0x00000c80
        /*0294*/ 	.word	0x000000ff
        /*0298*/ 	.word	0x000000d0
        /*029c*/ 	.short	0x0100
        /*029e*/ 	.byte	0x04
	.zero		1


	//   ....[27]....
        /*02a0*/ 	.word	0x00000c90
        /*02a4*/ 	.word	0x000000ff
        /*02a8*/ 	.word	0x000000e0
        /*02ac*/ 	.short	0x0100
        /*02ae*/ 	.byte	0x04
	.zero		1


	//   ....[28]....
        /*02b0*/ 	.word	0x00000ca0
        /*02b4*/ 	.word	0x000000ff
        /*02b8*/ 	.word	0x000000d8
        /*02bc*/ 	.short	0x0100
        /*02be*/ 	.byte	0x04
	.zero		1


	//   ....[29]....
        /*02c0*/ 	.word	0x00000cb0
        /*02c4*/ 	.word	0x000000ff
        /*02c8*/ 	.word	0x000000e8
        /*02cc*/ 	.short	0x0100
        /*02ce*/ 	.byte	0x04
	.zero		1


	//   ....[30]....
        /*02d0*/ 	.word	0x00001580
        /*02d4*/ 	.word	0x00000002
        /*02d8*/ 	.word	0x000000e0
        /*02dc*/ 	.short	0x010a
        /*02de*/ 	.byte	0xff
	.zero		1


	//   ....[31]....
        /*02e0*/ 	.word	0x000015b0
        /*02e4*/ 	.word	0x00000002
        /*02e8*/ 	.word	0x000000d0
        /*02ec*/ 	.short	0x0101
        /*02ee*/ 	.byte	0xff
	.zero		1


	//   ....[32]....
        /*02f0*/ 	.word	0x00001680
        /*02f4*/ 	.word	0x000000ff
        /*02f8*/ 	.word	0x00000018
        /*02fc*/ 	.short	0x010a
        /*02fe*/ 	.byte	0x04
	.zero		1


	//   ....[33]....
        /*0300*/ 	.word	0x00001720
        /*0304*/ 	.word	0x000000ff
        /*0308*/ 	.word	0x00000018
        /*030c*/ 	.short	0x010a
        /*030e*/ 	.byte	0x39
	.zero		1


	//   ....[34]....
        /*0310*/ 	.word	0x00001820
        /*0314*/ 	.word	0x000000ff
        /*0318*/ 	.word	0x00000018
        /*031c*/ 	.short	0x010a
        /*031e*/ 	.byte	0x04
	.zero		1


	//   ....[35]....
        /*0320*/ 	.word	0x00001bd0
        /*0324*/ 	.word	0x000000ff
        /*0328*/ 	.word	0x00000068
        /*032c*/ 	.short	0x0101
        /*032e*/ 	.byte	0x17
	.zero		1


	//   ....[36]....
        /*0330*/ 	.word	0x00001bf0
        /*0334*/ 	.word	0x000000ff
        /*0338*/ 	.word	0x00000018
        /*033c*/ 	.short	0x010a
        /*033e*/ 	.byte	0x04
	.zero		1


	//   ....[37]....
        /*0340*/ 	.word	0x00001c70
        /*0344*/ 	.word	0x000000ff
        /*0348*/ 	.word	0x00000018
        /*034c*/ 	.short	0x010a
        /*034e*/ 	.byte	0x39
	.zero		1


	//   ....[38]....
        /*0350*/ 	.word	0x00001d70
        /*0354*/ 	.word	0x000000ff
        /*0358*/ 	.word	0x00000018
        /*035c*/ 	.short	0x010a
        /*035e*/ 	.byte	0x04
	.zero		1


	//   ....[39]....
        /*0360*/ 	.word	0x00002130
        /*0364*/ 	.word	0x00000002
        /*0368*/ 	.word	0x00000070
        /*036c*/ 	.short	0x010a
        /*036e*/ 	.byte	0xff
	.zero		1


	//   ....[40]....
        /*0370*/ 	.word	0x000021f0
        /*0374*/ 	.word	0x00000002
        /*0378*/ 	.word	0x00000000
        /*037c*/ 	.short	0x0101
        /*037e*/ 	.byte	0xff
	.zero		1


	//   ....[41]....
        /*0380*/ 	.word	0x00002750
        /*0384*/ 	.word	0x000000ff
        /*0388*/ 	.word	0x00000000
        /*038c*/ 	.short	0x010a
        /*038e*/ 	.byte	0x04
	.zero		1


	//   ....[42]....
        /*0390*/ 	.word	0x000027e0
        /*0394*/ 	.word	0x000000ff
        /*0398*/ 	.word	0x00000000
        /*039c*/ 	.short	0x010a
        /*039e*/ 	.byte	0x05
	.zero		1


	//   ....[43]....
        /*03a0*/ 	.word	0x00002880
        /*03a4*/ 	.word	0x00000000
        /*03a8*/ 	.word	0x00000000
        /*03ac*/ 	.short	0x010a
        /*03ae*/ 	.byte	0xff
	.zero		1


	//   ....[44]....
        /*03b0*/ 	.word	0x000029a0
        /*03b4*/ 	.word	0x00000000
        /*03b8*/ 	.word	0x000000d0
        /*03bc*/ 	.short	0x010a
        /*03be*/ 	.byte	0xff
	.zero		1


	//   ....[45]....
        /*03c0*/ 	.word	0x00002a10
        /*03c4*/ 	.word	0x00000000
        /*03c8*/ 	.word	0x00000000
        /*03cc*/ 	.short	0x0101
        /*03ce*/ 	.byte	0xff
	.zero		1


	//   ....[46]....
        /*03d0*/ 	.word	0x00002a30
        /*03d4*/ 	.word	0x000000ff
        /*03d8*/ 	.word	0x00000080
        /*03dc*/ 	.short	0x010a
        /*03de*/ 	.byte	0x04
	.zero		1


	//   ....[47]....
        /*03e0*/ 	.word	0x00002b50
        /*03e4*/ 	.word	0x00000000
        /*03e8*/ 	.word	0x00000070
        /*03ec*/ 	.short	0x010a
        /*03ee*/ 	.byte	0xff
	.zero		1


	//   ....[48]....
        /*03f0*/ 	.word	0x00002c50
        /*03f4*/ 	.word	0x00000000
        /*03f8*/ 	.word	0x00000000
        /*03fc*/ 	.short	0x0101
        /*03fe*/ 	.byte	0xff
	.zero		1


	//   ....[49]....
        /*0400*/ 	.word	0x00002ce0
        /*0404*/ 	.word	0x000000ff
        /*0408*/ 	.word	0x00000080
        /*040c*/ 	.short	0x0106
        /*040e*/ 	.byte	0x04
	.zero		1


	//   ....[50]....
        /*0410*/ 	.word	0x00002d00
        /*0414*/ 	.word	0x000000ff
        /*0418*/ 	.word	0x00000080
        /*041c*/ 	.short	0x010a
        /*041e*/ 	.byte	0x04
	.zero		1


	//   ....[51]....
        /*0420*/ 	.word	0x00002d90
        /*0424*/ 	.word	0x000000ff
        /*0428*/ 	.word	0x00000080
        /*042c*/ 	.short	0x0106
        /*042e*/ 	.byte	0x07
	.zero		1


	//   ....[52]....
        /*0430*/ 	.word	0x00002dd0
        /*0434*/ 	.word	0x00000000
        /*0438*/ 	.word	0x00000080
        /*043c*/ 	.short	0x010a
        /*043e*/ 	.byte	0xff
	.zero		1


	//   ....[53]....
        /*0440*/ 	.word	0x000032e0
        /*0444*/ 	.word	0x00000000
        /*0448*/ 	.word	0x00000070
        /*044c*/ 	.short	0x010a
        /*044e*/ 	.byte	0xff
	.zero		1


	//   ....[54]....
        /*0450*/ 	.word	0x000033f0
        /*0454*/ 	.word	0x00000003
        /*0458*/ 	.word	0x00000000
        /*045c*/ 	.short	0x0101
        /*045e*/ 	.byte	0xff
	.zero		1


	//   ....[55]....
        /*0460*/ 	.word	0x00003400
        /*0464*/ 	.word	0x000000ff
        /*0468*/ 	.word	0x00000000
        /*046c*/ 	.short	0x010a
        /*046e*/ 	.byte	0x04
	.zero		1


	//   ....[56]....
        /*0470*/ 	.word	0x00003480
        /*0474*/ 	.word	0x000000ff
        /*0478*/ 	.word	0x000000b0
        /*047c*/ 	.short	0x010a
        /*047e*/ 	.byte	0x4b
	.zero		1


	//   ....[57]....
        /*0480*/ 	.word	0x00003560
        /*0484*/ 	.word	0x000000ff
        /*0488*/ 	.word	0x00000000
        /*048c*/ 	.short	0x010a
        /*048e*/ 	.byte	0x05
	.zero		1


	//   ....[58]....
        /*0490*/ 	.word	0x000036b0
        /*0494*/ 	.word	0x000000ff
        /*0498*/ 	.word	0x00000000
        /*049c*/ 	.short	0x010a
        /*049e*/ 	.byte	0x07
	.zero		1


	//   ....[59]....
        /*04a0*/ 	.word	0x00003de0
        /*04a4*/ 	.word	0x000000ff
        /*04a8*/ 	.word	0x00000000
        /*04ac*/ 	.short	0x010a
        /*04ae*/ 	.byte	0x04
	.zero		1


	//   ....[60]....
        /*04b0*/ 	.word	0x00003e70
        /*04b4*/ 	.word	0x000000ff
        /*04b8*/ 	.word	0x00000000
        /*04bc*/ 	.short	0x010a
        /*04be*/ 	.byte	0x05
	.zero		1


	//   ....[61]....
        /*04c0*/ 	.word	0x00003f00
        /*04c4*/ 	.word	0x000000ff
        /*04c8*/ 	.word	0x00000000
        /*04cc*/ 	.short	0x010a
        /*04ce*/ 	.byte	0x05
	.zero		1


	//   ....[62]....
        /*04d0*/ 	.word	0x00003f90
        /*04d4*/ 	.word	0x000000ff
        /*04d8*/ 	.word	0x00000000
        /*04dc*/ 	.short	0x010a
        /*04de*/ 	.byte	0x04
	.zero		1


	//   ....[63]....
        /*04e0*/ 	.word	0x000043d0
        /*04e4*/ 	.word	0x00000000
        /*04e8*/ 	.word	0x00000070
        /*04ec*/ 	.short	0x010a
        /*04ee*/ 	.byte	0xff
	.zero		1


	//   ....[64]....
        /*04f0*/ 	.word	0x00004490
        /*04f4*/ 	.word	0x00000000
        /*04f8*/ 	.word	0x00000000
        /*04fc*/ 	.short	0x0101
        /*04fe*/ 	.byte	0xff
	.zero		1


	//   ....[65]....
        /*0500*/ 	.word	0x000047b0
        /*0504*/ 	.word	0x000000ff
        /*0508*/ 	.word	0x00000068
        /*050c*/ 	.short	0x010a
        /*050e*/ 	.byte	0x0d
	.zero		1


	//   ....[66]....
        /*0510*/ 	.word	0x000049d0
        /*0514*/ 	.word	0x000000ff
        /*0518*/ 	.word	0x00000048
        /*051c*/ 	.short	0x010a
        /*051e*/ 	.byte	0x04
	.zero		1


	//   ....[67]....
        /*0520*/ 	.word	0x00004bd0
        /*0524*/ 	.word	0x000000ff
        /*0528*/ 	.word	0x00000030
        /*052c*/ 	.short	0x010b
        /*052e*/ 	.byte	0x04
	.zero		1


	//   ....[68]....
        /*0530*/ 	.word	0x00004c20
        /*0534*/ 	.word	0x000000ff
        /*0538*/ 	.word	0x00000000
        /*053c*/ 	.short	0x0101
        /*053e*/ 	.byte	0x0e
	.zero		1


	//   ....[69]....
        /*0540*/ 	.word	0x00004c60
        /*0544*/ 	.word	0x000000ff
        /*0548*/ 	.word	0x00000048
        /*054c*/ 	.short	0x010a
        /*054e*/ 	.byte	0x06
	.zero		1


	//   ....[70]....
        /*0550*/ 	.word	0x00004ea0
        /*0554*/ 	.word	0x000000ff
        /*0558*/ 	.word	0x00000030
        /*055c*/ 	.short	0x010b
        /*055e*/ 	.byte	0x06
	.zero		1


	//   ....[71]....
        /*0560*/ 	.word	0x00004eb0
        /*0564*/ 	.word	0x000000ff
        /*0568*/ 	.word	0x00000000
        /*056c*/ 	.short	0x0101
        /*056e*/ 	.byte	0x04
	.zero		1


	//   ....[72]....
        /*0570*/ 	.word	0x00004f60
        /*0574*/ 	.word	0x000000ff
        /*0578*/ 	.word	0x00000000
        /*057c*/ 	.short	0x010a
        /*057e*/ 	.byte	0x04
	.zero		1


	//   ....[73]....
        /*0580*/ 	.word	0x00004ff0
        /*0584*/ 	.word	0x000000ff
        /*0588*/ 	.word	0x00000000
        /*058c*/ 	.short	0x010a
        /*058e*/ 	.byte	0x05
	.zero		1


	//   ....[74]....
        /*0590*/ 	.word	0x00005090
        /*0594*/ 	.word	0x00000000
        /*0598*/ 	.word	0x00000000
        /*059c*/ 	.short	0x010a
        /*059e*/ 	.byte	0xff
	.zero		1


	//   ....[75]....
        /*05a0*/ 	.word	0x00005410
        /*05a4*/ 	.word	0x00000000
        /*05a8*/ 	.word	0x00000070
        /*05ac*/ 	.short	0x010a
        /*05ae*/ 	.byte	0xff
	.zero		1


	//   ....[76]....
        /*05b0*/ 	.word	0x00005520
        /*05b4*/ 	.word	0x00000000
        /*05b8*/ 	.word	0x00000000
        /*05bc*/ 	.short	0x0101
        /*05be*/ 	.byte	0xff
	.zero		1


	//   ....[77]....
        /*05c0*/ 	.word	0x00005f70
        /*05c4*/ 	.word	0x00000002
        /*05c8*/ 	.word	0x00000030
        /*05cc*/ 	.short	0x010a
        /*05ce*/ 	.byte	0xff
	.zero		1


	//   ....[78]....
        /*05d0*/ 	.word	0x00005fb0
        /*05d4*/ 	.word	0x00000052
        /*05d8*/ 	.word	0x00000090
        /*05dc*/ 	.short	0x010a
        /*05de*/ 	.byte	0xff
	.zero		1


	//   ....[79]....
        /*05e0*/ 	.word	0x000060a0
        /*05e4*/ 	.word	0x00000002
        /*05e8*/ 	.word	0x00000030
        /*05ec*/ 	.short	0x010a
        /*05ee*/ 	.byte	0xff
	.zero		1


	//   ....[80]....
        /*05f0*/ 	.word	0x000062d0
        /*05f4*/ 	.word	0x00000052
        /*05f8*/ 	.word	0x00000090
        /*05fc*/ 	.short	0x010a
        /*05fe*/ 	.byte	0xff
	.zero		1


	//   ....[81]....
        /*0600*/ 	.word	0x00006960
        /*0604*/ 	.word	0x00000000
        /*0608*/ 	.word	0x00000000
        /*060c*/ 	.short	0x0101
        /*060e*/ 	.byte	0xff
	.zero		1


	//   ....[82]....
        /*0610*/ 	.word	0x00006970
        /*0614*/ 	.word	0x00000002
        /*0618*/ 	.word	0x00000030
        /*061c*/ 	.short	0x010a
        /*061e*/ 	.byte	0xff
	.zero		1


	//   ....[83]....
        /*0620*/ 	.word	0x00006a40
        /*0624*/ 	.word	0x00000002
        /*0628*/ 	.word	0x00000030
        /*062c*/ 	.short	0x010a
        /*062e*/ 	.byte	0xff
	.zero		1


	//   ....[84]....
        /*0630*/ 	.word	0x00006d30
        /*0634*/ 	.word	0x000000ff
        /*0638*/ 	.word	0x00000000
        /*063c*/ 	.short	0x0101
        /*063e*/ 	.byte	0x04
	.zero		1


	//   ....[85]....
        /*0640*/ 	.word	0x00007240
        /*0644*/ 	.word	0x00000000
        /*0648*/ 	.word	0x00000000
        /*064c*/ 	.short	0x0101
        /*064e*/ 	.byte	0xff
	.zero		1


	//   ....[86]....
        /*0650*/ 	.word	0x000074b0
        /*0654*/ 	.word	0x000000ff
        /*0658*/ 	.word	0x00000000
        /*065c*/ 	.short	0x0101
        /*065e*/ 	.byte	0x04
	.zero		1


	//   ....[87]....
        /*0660*/ 	.word	0x000074d0
        /*0664*/ 	.word	0x00000002
        /*0668*/ 	.word	0x000000e0
        /*066c*/ 	.short	0x010a
        /*066e*/ 	.byte	0xff
	.zero		1


	//   ....[88]....
        /*0670*/ 	.word	0x00007530
        /*0674*/ 	.word	0x00000002
        /*0678*/ 	.word	0x00000018
        /*067c*/ 	.short	0x010a
        /*067e*/ 	.byte	0xff
	.zero		1


	//   ....[89]....
        /*0680*/ 	.word	0x00007590
        /*0684*/ 	.word	0x00000002
        /*0688*/ 	.word	0x00000018
        /*068c*/ 	.short	0x010a
        /*068e*/ 	.byte	0xff
	.zero		1


	//   ....[90]....
        /*0690*/ 	.word	0x000075e0
        /*0694*/ 	.word	0x00000002
        /*0698*/ 	.word	0x00000070
        /*069c*/ 	.short	0x010a
        /*069e*/ 	.byte	0xff
	.zero		1


	//   ....[91]....
        /*06a0*/ 	.word	0x00007640
        /*06a4*/ 	.word	0x00000000
        /*06a8*/ 	.word	0x00000000
        /*06ac*/ 	.short	0x010a
        /*06ae*/ 	.byte	0xff
	.zero		1


	//   ....[92]....
        /*06b0*/ 	.word	0x000076a0
        /*06b4*/ 	.word	0x00000000
        /*06b8*/ 	.word	0x00000000
        /*06bc*/ 	.short	0x010a
        /*06be*/ 	.byte	0xff
	.zero		1


	//   ....[93]....
        /*06c0*/ 	.word	0x000076f0
        /*06c4*/ 	.word	0x00000000
        /*06c8*/ 	.word	0x000000d0
        /*06cc*/ 	.short	0x010a
        /*06ce*/ 	.byte	0xff
	.zero		1


	//   ....[94]....
        /*06d0*/ 	.word	0x00007750
        /*06d4*/ 	.word	0x00000000
        /*06d8*/ 	.word	0x00000080
        /*06dc*/ 	.short	0x010a
        /*06de*/ 	.byte	0xff
	.zero		1


	//   ....[95]....
        /*06e0*/ 	.word	0x000077a0
        /*06e4*/ 	.word	0x00000000
        /*06e8*/ 	.word	0x00000070
        /*06ec*/ 	.short	0x010a
        /*06ee*/ 	.byte	0xff
	.zero		1


	//   ....[96]....
        /*06f0*/ 	.word	0x00007800
        /*06f4*/ 	.word	0x00000000
        /*06f8*/ 	.word	0x00000080
        /*06fc*/ 	.short	0x010a
        /*06fe*/ 	.byte	0xff
	.zero		1


	//   ....[97]....
        /*0700*/ 	.word	0x00007850
        /*0704*/ 	.word	0x00000000
        /*0708*/ 	.word	0x00000070
        /*070c*/ 	.short	0x010a
        /*070e*/ 	.byte	0xff
	.zero		1


	//   ....[98]....
        /*0710*/ 	.word	0x000078b0
        /*0714*/ 	.word	0x00000002
        /*0718*/ 	.word	0x000000b0
        /*071c*/ 	.short	0x010a
        /*071e*/ 	.byte	0xff
	.zero		1


	//   ....[99]....
        /*0720*/ 	.word	0x00007910
        /*0724*/ 	.word	0x00000000
        /*0728*/ 	.word	0x00000000
        /*072c*/ 	.short	0x010a
        /*072e*/ 	.byte	0xff
	.zero		1


	//   ....[100]....
        /*0730*/ 	.word	0x00007970
        /*0734*/ 	.word	0x00000000
        /*0738*/ 	.word	0x00000000
        /*073c*/ 	.short	0x010a
        /*073e*/ 	.byte	0xff
	.zero		1


	//   ....[101]....
        /*0740*/ 	.word	0x000079d0
        /*0744*/ 	.word	0x00000000
        /*0748*/ 	.word	0x00000000
        /*074c*/ 	.short	0x010a
        /*074e*/ 	.byte	0xff
	.zero		1


	//   ....[102]....
        /*0750*/ 	.word	0x00007a30
        /*0754*/ 	.word	0x00000000
        /*0758*/ 	.word	0x00000000
        /*075c*/ 	.short	0x010a
        /*075e*/ 	.byte	0xff
	.zero		1


	//   ....[103]....
        /*0760*/ 	.word	0x00007a90
        /*0764*/ 	.word	0x00000000
        /*0768*/ 	.word	0x00000000
        /*076c*/ 	.short	0x010a
        /*076e*/ 	.byte	0xff
	.zero		1


	//   ....[104]....
        /*0770*/ 	.word	0x00007ae0
        /*0774*/ 	.word	0x00000000
        /*0778*/ 	.word	0x00000070
        /*077c*/ 	.short	0x010a
        /*077e*/ 	.byte	0xff
	.zero		1


	//   ....[105]....
        /*0780*/ 	.word	0x00007b40
        /*0784*/ 	.word	0x00000000
        /*0788*/ 	.word	0x00000068
        /*078c*/ 	.short	0x010a
        /*078e*/ 	.byte	0xff
	.zero		1


	//   ....[106]....
        /*0790*/ 	.word	0x00007ba0
        /*0794*/ 	.word	0x00000000
        /*0798*/ 	.word	0x00000048
        /*079c*/ 	.short	0x010a
        /*079e*/ 	.byte	0xff
	.zero		1


	//   ....[107]....
        /*07a0*/ 	.word	0x00007c00
        /*07a4*/ 	.word	0x00000000
        /*07a8*/ 	.word	0x00000048
        /*07ac*/ 	.short	0x010a
        /*07ae*/ 	.byte	0xff
	.zero		1


	//   ....[108]....
        /*07b0*/ 	.word	0x00007c60
        /*07b4*/ 	.word	0x00000000
        /*07b8*/ 	.word	0x00000000
        /*07bc*/ 	.short	0x010a
        /*07be*/ 	.byte	0xff
	.zero		1


	//   ....[109]....
        /*07c0*/ 	.word	0x00007cc0
        /*07c4*/ 	.word	0x00000000
        /*07c8*/ 	.word	0x00000000
        /*07cc*/ 	.short	0x010a
        /*07ce*/ 	.byte	0xff
	.zero		1


	//   ....[110]....
        /*07d0*/ 	.word	0x00007d10
        /*07d4*/ 	.word	0x00000000
        /*07d8*/ 	.word	0x00000070
        /*07dc*/ 	.short	0x010a
        /*07de*/ 	.byte	0xff
	.zero		1


	//   ....[111]....
        /*07e0*/ 	.word	0x00007d60
        /*07e4*/ 	.word	0x00000002
        /*07e8*/ 	.word	0x00000030
        /*07ec*/ 	.short	0x010a
        /*07ee*/ 	.byte	0xff
	.zero		1


	//   ....[112]....
        /*07f0*/ 	.word	0x00007db0
        /*07f4*/ 	.word	0x00000052
        /*07f8*/ 	.word	0x00000090
        /*07fc*/ 	.short	0x010a
        /*07fe*/ 	.byte	0xff
	.zero		1


	//   ....[113]....
        /*0800*/ 	.word	0x00007e00
        /*0804*/ 	.word	0x00000002
        /*0808*/ 	.word	0x00000030
        /*080c*/ 	.short	0x010a
        /*080e*/ 	.byte	0xff
	.zero		1


	//----- nvinfo : EIATTR_NUM_MBARRIERS
	.align		4
.L_47:
        /*0810*/ 	.byte	0x03, 0x38
        /*0812*/ 	.short	0x001e


	//----- nvinfo : EIATTR_EXIT_INSTR_OFFSETS
	.align		4
        /*0814*/ 	.byte	0x04, 0x1c
        /*0816*/ 	.short	(.L_49 - .L_48)


	//   ....[0]....
.L_48:
        /*0818*/ 	.word	0x000028b0


	//   ....[1]....
        /*081c*/ 	.word	0x00002da0


	//   ....[2]....
        /*0820*/ 	.word	0x00002e00


	//   ....[3]....
        /*0824*/ 	.word	0x00004200


	//   ....[4]....
        /*0828*/ 	.word	0x000050c0


	//   ....[5]....
        /*082c*/ 	.word	0x00005100


	//   ....[6]....
        /*0830*/ 	.word	0x000073a0


	//   ....[7]....
        /*0834*/ 	.word	0x00007420


	//   ....[8]....
        /*0838*/ 	.word	0x00007450


	//   ....[9]....
        /*083c*/ 	.word	0x000074c0


	//----- nvinfo : EIATTR_MAX_THREADS
	.align		4
.L_49:
        /*0840*/ 	.byte	0x04, 0x05
        /*0842*/ 	.short	(.L_51 - .L_50)
.L_50:
        /*0844*/ 	.word	0x00000100
        /*0848*/ 	.word	0x00000001
        /*084c*/ 	.word	0x00000001


	//----- nvinfo : EIATTR_CRS_STACK_SIZE
	.align		4
.L_51:
        /*0850*/ 	.byte	0x04, 0x1e
        /*0852*/ 	.short	(.L_53 - .L_52)
.L_52:
        /*0854*/ 	.word	0x00000000


	//----- nvinfo : EIATTR_CBANK_PARAM_SIZE
	.align		4
.L_53:
        /*0858*/ 	.byte	0x03, 0x19
        /*085a*/ 	.short	0x0800


	//----- nvinfo : EIATTR_PARAM_CBANK
	.align		4
        /*085c*/ 	.byte	0x04, 0x0a
        /*085e*/ 	.short	(.L_55 - .L_54)
	.align		4
.L_54:
        /*0860*/ 	.word	index@(.nv.constant0._ZN7cutlass13device_kernelINS_4gemm6kernel13GemmUniversalIN4cute5tupleIJiiiiEEENS1_10collective13CollectiveMmaINS1_35MainloopSm100TmaUmmaWarpSpecializedILi3ELi2ELi4ENS5_IJNS4_1CILi1EEESB_SB_EEEEENS5_IJNSA_ILi64EEESE_NSA_ILi128EEEEEEfNS5_IJlSB_lEEEfSH_NS4_8TiledMMAINS4_8MMA_AtomIJNS4_17SM100_MMA_TF32_SSINS_10tfloat32_tESL_fLi64ELi64ELNS4_4UMMA5MajorE0ELSN_0ELNSM_7ScaleInE0ELSO_0EEEEEENS4_6LayoutISC_NS5_IJNSA_ILi0EEESS_SS_EEEEENS5_IJNS4_10UnderscoreESV_SV_EEEEENS4_13SM90_TMA_LOADENS4_14ComposedLayoutINS4_7SwizzleILi3ELi4ELi3EEENS4_18smem_ptr_flag_bitsILi32EEENSR_INS5_IJNSA_ILi8EEENSA_ILi32EEEEEENS5_IJS15_SB_EEEEEEEvNS4_8identityESY_S19_vS1A_EENS_8epilogue10collective18CollectiveEpilogueINS1C_23Sm100TmaWarpSpecializedILi3ELi2ELi16ELb1ELb0EEEJSG_NS5_IJNSR_ISE_SB_EENSR_IS15_SB_EEEEEfSH_fSH_NS1C_6fusion15FusionCallbacksIS1G_NS1K_17LinearCombinationIffffLNS_15FloatRoundStyleE2EEESG_S1J_JEEENS4_5SM1004TMEM4LOAD26SM100_TMEM_LOAD_16dp128b8xESY_S19_NS4_17SM75_U32x4_LDSM_NENS4_14SM90_TMA_STOREES19_NS4_17SM90_U32x4_STSM_NENS4_39AutoVectorizingCopyWithAssumedAlignmentILi128EEEEEEvvEEEEvNT_6ParamsE)
        /*0864*/ 	.short	0x0380
        /*0866*/ 	.short	0x0800


	//----- nvinfo : EIATTR_SW_WAR
	.align		4
.L_55:
        /*0868*/ 	.byte	0x04, 0x36
        /*086a*/ 	.short	(.L_57 - .L_56)
.L_56:
        /*086c*/ 	.word	0x00000008
.L_57:


//--------------------- .nv.callgraph             --------------------------
	.section	.nv.callgraph,"",@"SHT_CUDA_CALLGRAPH"
	.align	4
	.sectionentsize	8
	.align		4
        /*0000*/ 	.word	0x00000000
	.align		4
        /*0004*/ 	.word	0xffffffff
	.align		4
        /*0008*/ 	.word	index@(_ZN7cutlass13device_kernelINS_4gemm6kernel13GemmUniversalIN4cute5tupleIJiiiiEEENS1_10collective13CollectiveMmaINS1_35MainloopSm100TmaUmmaWarpSpecializedILi3ELi2ELi4ENS5_IJNS4_1CILi1EEESB_SB_EEEEENS5_IJNSA_ILi64EEESE_NSA_ILi128EEEEEEfNS5_IJlSB_lEEEfSH_NS4_8TiledMMAINS4_8MMA_AtomIJNS4_17SM100_MMA_TF32_SSINS_10tfloat32_tESL_fLi64ELi64ELNS4_4UMMA5MajorE0ELSN_0ELNSM_7ScaleInE0ELSO_0EEEEEENS4_6LayoutISC_NS5_IJNSA_ILi0EEESS_SS_EEEEENS5_IJNS4_10UnderscoreESV_SV_EEEEENS4_13SM90_TMA_LOADENS4_14ComposedLayoutINS4_7SwizzleILi3ELi4ELi3EEENS4_18smem_ptr_flag_bitsILi32EEENSR_INS5_IJNSA_ILi8EEENSA_ILi32EEEEEENS5_IJS15_SB_EEEEEEEvNS4_8identityESY_S19_vS1A_EENS_8epilogue10collective18CollectiveEpilogueINS1C_23Sm100TmaWarpSpecializedILi3ELi2ELi16ELb1ELb0EEEJSG_NS5_IJNSR_ISE_SB_EENSR_IS15_SB_EEEEEfSH_fSH_NS1C_6fusion15FusionCallbacksIS1G_NS1K_17LinearCombinationIffffLNS_15FloatRoundStyleE2EEESG_S1J_JEEENS4_5SM1004TMEM4LOAD26SM100_TMEM_LOAD_16dp128b8xESY_S19_NS4_17SM75_U32x4_LDSM_NENS4_14SM90_TMA_STOREES19_NS4_17SM90_U32x4_STSM_NENS4_39AutoVectorizingCopyWithAssumedAlignmentILi128EEEEEEvvEEEEvNT_6ParamsE)
	.align		4
        /*000c*/ 	.word	index@(__assertfail)
	.align		4
        /*0010*/ 	.word	0x00000000
	.align		4
        /*0014*/ 	.word	0xfffffffe
	.align		4
        /*0018*/ 	.word	0x00000000
	.align		4
        /*001c*/ 	.word	0xfffffffd
	.align		4
        /*0020*/ 	.word	0x00000000
	.align		4
        /*0024*/ 	.word	0xfffffffc


//--------------------- .nv.constant4             --------------------------
	.section	.nv.constant4,"a",@progbits
	.align	8
	.align		8
.nv.constant4:
        /*0000*/ 	.dword	__assertfail
	.align		8
        /*0008*/ 	.dword	__unnamed_1
	.align		8
        /*0010*/ 	.dword	__unnamed_2
	.align		8
        /*0018*/ 	.dword	_ZN40_INTERNAL_c678563e_4_k_cu_dd931b3d_272524cuda3std3__45__cpo5beginE
	.align		8
        /*0020*/ 	.dword	_ZN40_INTERNAL_c678563e_4_k_cu_dd931b3d_272524cuda3std3__45__cpo3endE
	.align		8
        /*0028*/ 	.dword	_ZN40_INTERNAL_c678563e_4_k_cu_dd931b3d_272524cuda3std3__45__cpo6cbeginE
	.align		8
        /*0030*/ 	.dword	_ZN40_INTERNAL_c678563e_4_k_cu_dd931b3d_272524cuda3std3__45__cpo4cendE
	.align		8
        /*0038*/ 	.dword	_ZN40_INTERNAL_c678563e_4_k_cu_dd931b3d_272524cuda3std3__442_GLOBAL__N__c678563e_4_k_cu_dd931b3d_272526ignoreE
	.align		8
        /*0040*/ 	.dword	_ZN40_INTERNAL_c678563e_4_k_cu_dd931b3d_272524cuda3std3__419piecewise_constructE
	.align		8
        /*0048*/ 	.dword	_ZN40_INTERNAL_c678563e_4_k_cu_dd931b3d_272524cuda3std3__48in_placeE
	.align		8
        /*0050*/ 	.dword	_ZN40_INTERNAL_c678563e_4_k_cu_dd931b3d_272524cuda3std6ranges3__45__cpo4swapE
	.align		8
        /*0058*/ 	.dword	_ZN40_INTERNAL_c678563e_4_k_cu_dd931b3d_272524cuda3std6ranges3__45__cpo9iter_moveE
	.align		8
        /*0060*/ 	.dword	_ZN40_INTERNAL_c678563e_4_k_cu_dd931b3d_272524cute7productE
	.align		8
        /*0068*/ 	.dword	_ZN40_INTERNAL_c678563e_4_k_cu_dd931b3d_272524cute1_E
	.align		8
        /*0070*/ 	.dword	$str$25
	.align		8
        /*0078*/ 	.dword	$str$26
	.align		8
        /*0080*/ 	.dword	$str$27
	.align		8
        /*0088*/ 	.dword	$str$28


//--------------------- .text._ZN7cutlass13device_kernelINS_4gemm6kernel13GemmUniversalIN4cute5tupleIJiiiiEEENS1_10collective13CollectiveMmaINS1_35MainloopSm100TmaUmmaWarpSpecializedILi3ELi2ELi4ENS5_IJNS4_1CILi1EEESB_SB_EEEEENS5_IJNSA_ILi64EEESE_NSA_ILi128EEEEEEfNS5_IJlSB_lEEEfSH_NS4_8TiledMMAINS4_8MMA_AtomIJNS4_17SM100_MMA_TF32_SSINS_10tfloat32_tESL_fLi64ELi64ELNS4_4UMMA5MajorE0ELSN_0ELNSM_7ScaleInE0ELSO_0EEEEEENS4_6LayoutISC_NS5_IJNSA_ILi0EEESS_SS_EEEEENS5_IJNS4_10UnderscoreESV_SV_EEEEENS4_13SM90_TMA_LOADENS4_14ComposedLayoutINS4_7SwizzleILi3ELi4ELi3EEENS4_18smem_ptr_flag_bitsILi32EEENSR_INS5_IJNSA_ILi8EEENSA_ILi32EEEEEENS5_IJS15_SB_EEEEEEEvNS4_8identityESY_S19_vS1A_EENS_8epilogue10collective18CollectiveEpilogueINS1C_23Sm100TmaWarpSpecializedILi3ELi2ELi16ELb1ELb0EEEJSG_NS5_IJNSR_ISE_SB_EENSR_IS15_SB_EEEEEfSH_fSH_NS1C_6fusion15FusionCallbacksIS1G_NS1K_17LinearCombinationIffffLNS_15FloatRoundStyleE2EEESG_S1J_JEEENS4_5SM1004TMEM4LOAD26SM100_TMEM_LOAD_16dp128b8xESY_S19_NS4_17SM75_U32x4_LDSM_NENS4_14SM90_TMA_STOREES19_NS4_17SM90_U32x4_STSM_NENS4_39AutoVectorizingCopyWithAssumedAlignmentILi128EEEEEEvvEEEEvNT_6ParamsE --------------------------
	.section	.text._ZN7cutlass13device_kernelINS_4gemm6kernel13GemmUniversalIN4cute5tupleIJiiiiEEENS1_10collective13CollectiveMmaINS1_35MainloopSm100TmaUmmaWarpSpecializedILi3ELi2ELi4ENS5_IJNS4_1CILi1EEESB_SB_EEEEENS5_IJNSA_ILi64EEESE_NSA_ILi128EEEEEEfNS5_IJlSB_lEEEfSH_NS4_8TiledMMAINS4_8MMA_AtomIJNS4_17SM100_MMA_TF32_SSINS_10tfloat32_tESL_fLi64ELi64ELNS4_4UMMA5MajorE0ELSN_0ELNSM_7ScaleInE0ELSO_0EEEEEENS4_6LayoutISC_NS5_IJNSA_ILi0EEESS_SS_EEEEENS5_IJNS4_10UnderscoreESV_SV_EEEEENS4_13SM90_TMA_LOADENS4_14ComposedLayoutINS4_7SwizzleILi3ELi4ELi3EEENS4_18smem_ptr_flag_bitsILi32EEENSR_INS5_IJNSA_ILi8EEENSA_ILi32EEEEEENS5_IJS15_SB_EEEEEEEvNS4_8identityESY_S19_vS1A_EENS_8epilogue10collective18CollectiveEpilogueINS1C_23Sm100TmaWarpSpecializedILi3ELi2ELi16ELb1ELb0EEEJSG_NS5_IJNSR_ISE_SB_EENSR_IS15_SB_EEEEEfSH_fSH_NS1C_6fusion15FusionCallbacksIS1G_NS1K_17LinearCombinationIffffLNS_15FloatRoundStyleE2EEESG_S1J_JEEENS4_5SM1004TMEM4LOAD26SM100_TMEM_LOAD_16dp128b8xESY_S19_NS4_17SM75_U32x4_LDSM_NENS4_14SM90_TMA_STOREES19_NS4_17SM90_U32x4_STSM_NENS4_39AutoVectorizingCopyWithAssumedAlignmentILi128EEEEEEvvEEEEvNT_6ParamsE,"ax",@progbits
	.align	128
.text._ZN7cutlass13device_kernelINS_4gemm6kernel13GemmUniversalIN4cute5tupleIJiiiiEEENS1_10collective13CollectiveMmaINS1_35MainloopSm100TmaUmmaWarpSpecializedILi3ELi2ELi4ENS5_IJNS4_1CILi1EEESB_SB_EEEEENS5_IJNSA_ILi64EEESE_NSA_ILi128EEEEEEfNS5_IJlSB_lEEEfSH_NS4_8TiledMMAINS4_8MMA_AtomIJNS4_17SM100_MMA_TF32_SSINS_10tfloat32_tESL_fLi64ELi64ELNS4_4UMMA5MajorE0ELSN_0ELNSM_7ScaleInE0ELSO_0EEEEEENS4_6LayoutISC_NS5_IJNSA_ILi0EEESS_SS_EEEEENS5_IJNS4_10UnderscoreESV_SV_EEEEENS4_13SM90_TMA_LOADENS4_14ComposedLayoutINS4_7SwizzleILi3ELi4ELi3EEENS4_18smem_ptr_flag_bitsILi32EEENSR_INS5_IJNSA_ILi8EEENSA_ILi32EEEEEENS5_IJS15_SB_EEEEEEEvNS4_8identityESY_S19_vS1A_EENS_8epilogue10collective18CollectiveEpilogueINS1C_23Sm100TmaWarpSpecializedILi3ELi2ELi16ELb1ELb0EEEJSG_NS5_IJNSR_ISE_SB_EENSR_IS15_SB_EEEEEfSH_fSH_NS1C_6fusion15FusionCallbacksIS1G_NS1K_17LinearCombinationIffffLNS_15FloatRoundStyleE2EEESG_S1J_JEEENS4_5SM1004TMEM4LOAD26SM100_TMEM_LOAD_16dp128b8xESY_S19_NS4_17SM75_U32x4_LDSM_NENS4_14SM90_TMA_STOREES19_NS4_17SM90_U32x4_STSM_NENS4_39AutoVectorizingCopyWithAssumedAlignmentILi128EEEEEEvvEEEEvNT_6ParamsE:
        .type           _ZN7cutlass13device_kernelINS_4gemm6kernel13GemmUniversalIN4cute5tupleIJiiiiEEENS1_10collective13CollectiveMmaINS1_35MainloopSm100TmaUmmaWarpSpecializedILi3ELi2ELi4ENS5_IJNS4_1CILi1EEESB_SB_EEEEENS5_IJNSA_ILi64EEESE_NSA_ILi128EEEEEEfNS5_IJlSB_lEEEfSH_NS4_8TiledMMAINS4_8MMA_AtomIJNS4_17SM100_MMA_TF32_SSINS_10tfloat32_tESL_fLi64ELi64ELNS4_4UMMA5MajorE0ELSN_0ELNSM_7ScaleInE0ELSO_0EEEEEENS4_6LayoutISC_NS5_IJNSA_ILi0EEESS_SS_EEEEENS5_IJNS4_10UnderscoreESV_SV_EEEEENS4_13SM90_TMA_LOADENS4_14ComposedLayoutINS4_7SwizzleILi3ELi4ELi3EEENS4_18smem_ptr_flag_bitsILi32EEENSR_INS5_IJNSA_ILi8EEENSA_ILi32EEEEEENS5_IJS15_SB_EEEEEEEvNS4_8identityESY_S19_vS1A_EENS_8epilogue10collective18CollectiveEpilogueINS1C_23Sm100TmaWarpSpecializedILi3ELi2ELi16ELb1ELb0EEEJSG_NS5_IJNSR_ISE_SB_EENSR_IS15_SB_EEEEEfSH_fSH_NS1C_6fusion15FusionCallbacksIS1G_NS1K_17LinearCombinationIffffLNS_15FloatRoundStyleE2EEESG_S1J_JEEENS4_5SM1004TMEM4LOAD26SM100_TMEM_LOAD_16dp128b8xESY_S19_NS4_17SM75_U32x4_LDSM_NENS4_14SM90_TMA_STOREES19_NS4_17SM90_U32x4_STSM_NENS4_39AutoVectorizingCopyWithAssumedAlignmentILi128EEEEEEvvEEEEvNT_6ParamsE,@function
        .size           _ZN7cutlass13device_kernelINS_4gemm6kernel13GemmUniversalIN4cute5tupleIJiiiiEEENS1_10collective13CollectiveMmaINS1_35MainloopSm100TmaUmmaWarpSpecializedILi3ELi2ELi4ENS5_IJNS4_1CILi1EEESB_SB_EEEEENS5_IJNSA_ILi64EEESE_NSA_ILi128EEEEEEfNS5_IJlSB_lEEEfSH_NS4_8TiledMMAINS4_8MMA_AtomIJNS4_17SM100_MMA_TF32_SSINS_10tfloat32_tESL_fLi64ELi64ELNS4_4UMMA5MajorE0ELSN_0ELNSM_7ScaleInE0ELSO_0EEEEEENS4_6LayoutISC_NS5_IJNSA_ILi0EEESS_SS_EEEEENS5_IJNS4_10UnderscoreESV_SV_EEEEENS4_13SM90_TMA_LOADENS4_14ComposedLayoutINS4_7SwizzleILi3ELi4ELi3EEENS4_18smem_ptr_flag_bitsILi32EEENSR_INS5_IJNSA_ILi8EEENSA_ILi32EEEEEENS5_IJS15_SB_EEEEEEEvNS4_8identityESY_S19_vS1A_EENS_8epilogue10collective18CollectiveEpilogueINS1C_23Sm100TmaWarpSpecializedILi3ELi2ELi16ELb1ELb0EEEJSG_NS5_IJNSR_ISE_SB_EENSR_IS15_SB_EEEEEfSH_fSH_NS1C_6fusion15FusionCallbacksIS1G_NS1K_17LinearCombinationIffffLNS_15FloatRoundStyleE2EEESG_S1J_JEEENS4_5SM1004TMEM4LOAD26SM100_TMEM_LOAD_16dp128b8xESY_S19_NS4_17SM75_U32x4_LDSM_NENS4_14SM90_TMA_STOREES19_NS4_17SM90_U32x4_STSM_NENS4_39AutoVectorizingCopyWithAssumedAlignmentILi128EEEEEEvvEEEEvNT_6ParamsE,(.L_x_155 - _ZN7cutlass13device_kernelINS_4gemm6kernel13GemmUniversalIN4cute5tupleIJiiiiEEENS1_10collective13CollectiveMmaINS1_35MainloopSm100TmaUmmaWarpSpecializedILi3ELi2ELi4ENS5_IJNS4_1CILi1EEESB_SB_EEEEENS5_IJNSA_ILi64EEESE_NSA_ILi128EEEEEEfNS5_IJlSB_lEEEfSH_NS4_8TiledMMAINS4_8MMA_AtomIJNS4_17SM100_MMA_TF32_SSINS_10tfloat32_tESL_fLi64ELi64ELNS4_4UMMA5MajorE0ELSN_0ELNSM_7ScaleInE0ELSO_0EEEEEENS4_6LayoutISC_NS5_IJNSA_ILi0EEESS_SS_EEEEENS5_IJNS4_10UnderscoreESV_SV_EEEEENS4_13SM90_TMA_LOADENS4_14ComposedLayoutINS4_7SwizzleILi3ELi4ELi3EEENS4_18smem_ptr_flag_bitsILi32EEENSR_INS5_IJNSA_ILi8EEENSA_ILi32EEEEEENS5_IJS15_SB_EEEEEEEvNS4_8identityESY_S19_vS1A_EENS_8epilogue10collective18CollectiveEpilogueINS1C_23Sm100TmaWarpSpecializedILi3ELi2ELi16ELb1ELb0EEEJSG_NS5_IJNSR_ISE_SB_EENSR_IS15_SB_EEEEEfSH_fSH_NS1C_6fusion15FusionCallbacksIS1G_NS1K_17LinearCombinationIffffLNS_15FloatRoundStyleE2EEESG_S1J_JEEENS4_5SM1004TMEM4LOAD26SM100_TMEM_LOAD_16dp128b8xESY_S19_NS4_17SM75_U32x4_LDSM_NENS4_14SM90_TMA_STOREES19_NS4_17SM90_U32x4_STSM_NENS4_39AutoVectorizingCopyWithAssumedAlignmentILi128EEEEEEvvEEEEvNT_6ParamsE)
        .other          _ZN7cutlass13device_kernelINS_4gemm6kernel13GemmUniversalIN4cute5tupleIJiiiiEEENS1_10collective13CollectiveMmaINS1_35MainloopSm100TmaUmmaWarpSpecializedILi3ELi2ELi4ENS5_IJNS4_1CILi1EEESB_SB_EEEEENS5_IJNSA_ILi64EEESE_NSA_ILi128EEEEEEfNS5_IJlSB_lEEEfSH_NS4_8TiledMMAINS4_8MMA_AtomIJNS4_17SM100_MMA_TF32_SSINS_10tfloat32_tESL_fLi64ELi64ELNS4_4UMMA5MajorE0ELSN_0ELNSM_7ScaleInE0ELSO_0EEEEEENS4_6LayoutISC_NS5_IJNSA_ILi0EEESS_SS_EEEEENS5_IJNS4_10UnderscoreESV_SV_EEEEENS4_13SM90_TMA_LOADENS4_14ComposedLayoutINS4_7SwizzleILi3ELi4ELi3EEENS4_18smem_ptr_flag_bitsILi32EEENSR_INS5_IJNSA_ILi8EEENSA_ILi32EEEEEENS5_IJS15_SB_EEEEEEEvNS4_8identityESY_S19_vS1A_EENS_8epilogue10collective18CollectiveEpilogueINS1C_23Sm100TmaWarpSpecializedILi3ELi2ELi16ELb1ELb0EEEJSG_NS5_IJNSR_ISE_SB_EENSR_IS15_SB_EEEEEfSH_fSH_NS1C_6fusion15FusionCallbacksIS1G_NS1K_17LinearCombinationIffffLNS_15FloatRoundStyleE2EEESG_S1J_JEEENS4_5SM1004TMEM4LOAD26SM100_TMEM_LOAD_16dp128b8xESY_S19_NS4_17SM75_U32x4_LDSM_NENS4_14SM90_TMA_STOREES19_NS4_17SM90_U32x4_STSM_NENS4_39AutoVectorizingCopyWithAssumedAlignmentILi128EEEEEEvvEEEEvNT_6ParamsE,@"STO_CUDA_ENTRY STV_DEFAULT"
_ZN7cutlass13device_kernelINS_4gemm6kernel13GemmUniversalIN4cute5tupleIJiiiiEEENS1_10collective13CollectiveMmaINS1_35MainloopSm100TmaUmmaWarpSpecializedILi3ELi2ELi4ENS5_IJNS4_1CILi1EEESB_SB_EEEEENS5_IJNSA_ILi64EEESE_NSA_ILi128EEEEEEfNS5_IJlSB_lEEEfSH_NS4_8TiledMMAINS4_8MMA_AtomIJNS4_17SM100_MMA_TF32_SSINS_10tfloat32_tESL_fLi64ELi64ELNS4_4UMMA5MajorE0ELSN_0ELNSM_7ScaleInE0ELSO_0EEEEEENS4_6LayoutISC_NS5_IJNSA_ILi0EEESS_SS_EEEEENS5_IJNS4_10UnderscoreESV_SV_EEEEENS4_13SM90_TMA_LOADENS4_14ComposedLayoutINS4_7SwizzleILi3ELi4ELi3EEENS4_18smem_ptr_flag_bitsILi32EEENSR_INS5_IJNSA_ILi8EEENSA_ILi32EEEEEENS5_IJS15_SB_EEEEEEEvNS4_8identityESY_S19_vS1A_EENS_8epilogue10collective18CollectiveEpilogueINS1C_23Sm100TmaWarpSpecializedILi3ELi2ELi16ELb1ELb0EEEJSG_NS5_IJNSR_ISE_SB_EENSR_IS15_SB_EEEEEfSH_fSH_NS1C_6fusion15FusionCallbacksIS1G_NS1K_17LinearCombinationIffffLNS_15FloatRoundStyleE2EEESG_S1J_JEEENS4_5SM1004TMEM4LOAD26SM100_TMEM_LOAD_16dp128b8xESY_S19_NS4_17SM75_U32x4_LDSM_NENS4_14SM90_TMA_STOREES19_NS4_17SM90_U32x4_STSM_NENS4_39AutoVectorizingCopyWithAssumedAlignmentILi128EEEEEEvvEEEEvNT_6ParamsE:
[----:B------:R-:W1:Y:S01]  /*0000*/  LDC R1, c[0x0][0x37c] ;  /* 0x0000df00ff017b82 */ /* 0x000e620000000800 */
[----:B------:R-:W2:Y:S01]  /*0010*/  S2R R75, SR_TID.X ;  /* 0x00000000004b7919 */ /* 0x000ea20000002100 */
[----:B------:R-:W3:Y:S01]  /*0020*/  LDCU.64 UR8, c[0x0][0x890] ;  /* 0x00011200ff0877ac */ /* 0x000ee20008000a00 */
[----:B------:R-:W-:Y:S02]  /*0030*/  PRMT R64, RZ, 0x7610, R64 ;  /* 0x00007610ff407816 */ /* 0x000fe40000000040 */
[----:B------:R-:W-:Y:S01]  /*0040*/  ELECT P5, URZ, PT ;  /* 0x0000000000ff782f */ /* 0x000fe200038a0000 */
[----:B------:R-:W4:Y:S01]  /*0050*/  LDCU.64 UR56, c[0x0][0x358] ;  /* 0x00006b00ff3877ac */ /* 0x000f220008000a00 */
[----:B---3--:R-:W-:-:S04]  /*0060*/  UISETP.NE.U32.AND UP0, UPT, UR8, URZ, UPT ;  /* 0x000000ff0800728c */ /* 0x008fc8000bf05070 */
[----:B------:R-:W-:Y:S01]  /*0070*/  UISETP.NE.AND.EX UP0, UPT, UR9, URZ, UPT, UP0 ;  /* 0x000000ff0900728c */ /* 0x000fe2000bf05300 */
[----:B--2---:R-:W-:-:S05]  /*0080*/  SHF.R.U32.HI R69, RZ, 0x5, R75 ;  /* 0x00000005ff457819 */ /* 0x004fca000001164b */
[----:B------:R-:W2:Y:S02]  /*0090*/  SHFL.IDX PT, R0, R69, RZ, 0x1f ;  /* 0x00001fff45007589 */ /* 0x000ea400000e0000 */
[----:B--2---:R-:W-:Y:S01]  /*00a0*/  R2UR UR10, R0 ;  /* 0x00000000000a72ca */ /* 0x004fe200000e0000 */
[----:B-1--4-:R-:W-:-:S14]  /*00b0*/  BRA.U UP0, `(.L_x_0) ;  /* 0x00000001002c7547 */ /* 0x012fdc000b800000 */
[----:B------:R-:W1:Y:S02]  /*00c0*/  LDCU.64 UR4, c[0x0][0x888] ;  /* 0x00011100ff0477ac */ /* 0x000e640008000a00 */
[----:B-1----:R-:W-:-:S04]  /*00d0*/  UISETP.NE.U32.AND UP0, UPT, UR4, URZ, UPT ;  /* 0x000000ff0400728c */ /* 0x002fc8000bf05070 */
[----:B------:R-:W-:-:S09]  /*00e0*/  UISETP.NE.AND.EX UP0, UPT, UR5, URZ, UPT, UP0 ;  /* 0x000000ff0500728c */ /* 0x000fd2000bf05300 */
[----:B------:R-:W-:Y:S05]  /*00f0*/  BRA.U !UP0, `(.L_x_1) ;  /* 0x0000000108107547 */ /* 0x000fea000b800000 */
[----:B------:R-:W1:Y:S02]  /*0100*/  LDC.64 R2, c[0x0][0x888] ;  /* 0x00022200ff027b82 */ /* 0x000e640000000a00 */
[----:B-1----:R1:W5:Y:S01]  /*0110*/  LDG.E R35, desc[UR56][R2.64] ;  /* 0x0000003802237981 */ /* 0x002362000c1e1900 */
[----:B------:R-:W-:Y:S01]  /*0120*/  HFMA2 R64, -RZ, RZ, 0, 5.9604644775390625e-08 ;  /* 0x00000001ff407431 */ /* 0x000fe200000001ff */
[----:B------:R-:W-:Y:S05]  /*0130*/  BRA `(.L_x_0) ;  /* 0x00000000000c7947 */ /* 0x000fea0003800000 */
.L_x_1:
[----:B------:R-:W1:Y:S01]  /*0140*/  LDCU UR4, c[0x0][0x880] ;  /* 0x00011000ff0477ac */ /* 0x000e620008000800 */
[----:B------:R-:W-:Y:S01]  /*0150*/  HFMA2 R64, -RZ, RZ, 0, 5.9604644775390625e-08 ;  /* 0x00000001ff407431 */ /* 0x000fe200000001ff */
[----:B-1----:R-:W-:-:S07]  /*0160*/  MOV R35, UR4 ;  /* 0x0000000400237c02 */ /* 0x002fce0008000f00 */
.L_x_0:
[----:B------:R-:W2:Y:S02]  /*0170*/  LDCU.64 UR4, c[0x0][0x8b0] ;  /* 0x00011600ff0477ac */ /* 0x000ea40008000a00 */
[----:B--2---:R-:W-:-:S04]  /*0180*/  UISETP.NE.U32.AND UP0, UPT, UR4, URZ, UPT ;  /* 0x000000ff0400728c */ /* 0x004fc8000bf05070 */
[----:B------:R-:W-:-:S09]  /*0190*/  UISETP.NE.AND.EX UP0, UPT, UR5, URZ, UPT, UP0 ;  /* 0x000000ff0500728c */ /* 0x000fd2000bf05300 */
[----:B------:R-:W-:Y:S05]  /*01a0*/  BRA.U UP0, `(.L_x_2) ;  /* 0x0000000100247547 */ /* 0x000fea000b800000 */
[----:B------:R-:W2:Y:S02]  /*01b0*/  LDCU.64 UR4, c[0x0][0x8a8] ;  /* 0x00011500ff0477ac */ /* 0x000ea40008000a00 */
[----:B--2---:R-:W-:-:S04]  /*01c0*/  UISETP.NE.U32.AND UP0, UPT, UR4, URZ, UPT ;  /* 0x000000ff0400728c */ /* 0x004fc8000bf05070 */
[----:B------:R-:W-:-:S09]  /*01d0*/  UISETP.NE.AND.EX UP0, UPT, UR5, URZ, UPT, UP0 ;  /* 0x000000ff0500728c */ /* 0x000fd2000bf05300 */
[----:B------:R-:W-:Y:S05]  /*01e0*/  BRA.U !UP0, `(.L_x_3) ;  /* 0x00000001080c7547 */ /* 0x000fea000b800000 */
[----:B-1----:R-:W1:Y:S02]  /*01f0*/  LDC.64 R2, c[0x0][0x8a8] ;  /* 0x00022a00ff027b82 */ /* 0x002e640000000a00 */
[----:B-1----:R2:W5:Y:S01]  /*0200*/  LDG.E R33, desc[UR56][R2.64] ;  /* 0x0000003802217981 */ /* 0x002562000c1e1900 */
[----:B------:R-:W-:Y:S05]  /*0210*/  BRA `(.L_x_2) ;  /* 0x0000000000087947 */ /* 0x000fea0003800000 */
.L_x_3:
[----:B------:R-:W2:Y:S02]  /*0220*/  LDCU UR4, c[0x0][0x8a0] ;  /* 0x00011400ff0477ac */ /* 0x000ea40008000800 */
[----:B--2---:R-:W-:Y:S02]  /*0230*/  MOV R33, UR4 ;  /* 0x0000000400217c02 */ /* 0x004fe40008000f00 */
.L_x_2:
[----:B------:R-:W-:Y:S01]  /*0240*/  IMAD.U32 R0, RZ, RZ, UR10 ;  /* 0x0000000aff007e24 */ /* 0x000fe2000f8e00ff */
[----:B------:R-:W-:Y:S04]  /*0250*/  BSSY.RECONVERGENT B0, `(.L_x_4) ;  /* 0x000000c000007945 */ /* 0x000fe80003800200 */
[C---:B------:R-:W-:Y:S02]  /*0260*/  ISETP.NE.OR P1, PT, R0.reuse, 0x1, !P5 ;  /* 0x000000010000780c */ /* 0x040fe40006f25670 */
[----:B------:R-:W-:-:S11]  /*0270*/  ISETP.NE.OR P0, PT, R0, 0x3, !P5 ;  /* 0x000000030000780c */ /* 0x000fd60006f05670 */
[----:B------:R-:W-:Y:S05]  /*0280*/  @P1 BRA `(.L_x_5) ;  /* 0x0000000000201947 */ /* 0x000fea0003800000 */
[----:B------:R-:W3:Y:S02]  /*0290*/  LDCU.64 UR4, c[0x0][0x348] ;  /* 0x00006900ff0477ac */ /* 0x000ee40008000a00 */
[----:B---3--:R-:W-:Y:S02]  /*02a0*/  UIADD3 UR6, UP1, UPT, UR4, 0x80, URZ ;  /* 0x0000008004067890 */ /* 0x008fe4000ff3e0ff */
[----:B------:R-:W-:Y:S02]  /*02b0*/  UIADD3 UR4, UP0, UPT, UR4, 0x180, URZ ;  /* 0x0000018004047890 */ /* 0x000fe4000ff1e0ff */
[----:B------:R-:W-:Y:S02]  /*02c0*/  UIADD3.X UR7, UPT, UPT, URZ, UR5, URZ, UP1, !UPT ;  /* 0x00000005ff077290 */ /* 0x000fe40008ffe4ff */
[----:B------:R-:W-:-:S07]  /*02d0*/  UIADD3.X UR5, UPT, UPT, URZ, UR5, URZ, UP0, !UPT ;  /* 0x00000005ff057290 */ /* 0x000fce00087fe4ff */
[----:B------:R3:W-:Y:S02]  /*02e0*/  UTMACCTL.PF [UR6] ;  /* 0x00000000060079b9 */ /* 0x0007e40008040000 */
[----:B------:R3:W-:Y:S02]  /*02f0*/  UTMACCTL.PF [UR4] ;  /* 0x00000000040079b9 */ /* 0x0007e40008040000 */
[----:B---3--:R-:W-:Y:S01]  /*0300*/  NOP ;  /* 0x0000000000007918 */ /* 0x008fe20000000000 */
.L_x_5:
[----:B------:R-:W-:Y:S05]  /*0310*/  BSYNC.RECONVERGENT B0 ;  /* 0x0000000000007941 */ /* 0x000fea0003800200 */
.L_x_4:
[----:B------:R-:W-:Y:S04]  /*0320*/  BSSY.RECONVERGENT B0, `(.L_x_6) ;  /* 0x000000a000007945 */ /* 0x000fe80003800200 */
        /* <DEDUP_REMOVED lines=9> */
.L_x_7:
[----:B------:R-:W-:Y:S05]  /*03c0*/  BSYNC.RECONVERGENT B0 ;  /* 0x0000000000007941 */ /* 0x000fea0003800200 */
.L_x_6:
[----:B------:R-:W3:Y:S01]  /*03d0*/  LDCU.64 UR4, c[0x0][0x888] ;  /* 0x00011100ff0477ac */ /* 0x000ee20008000a00 */
[----:B------:R-:W-:Y:S02]  /*03e0*/  UISETP.EQ.U32.AND UP1, UPT, UR8, URZ, UPT ;  /* 0x000000ff0800728c */ /* 0x000fe4000bf22070 */
[----:B------:R-:W-:Y:S02]  /*03f0*/  UPLOP3.LUT UP2, UPT, UPT, UPT, UPT, 0x80, 0x8 ;  /* 0x000000000008789c */ /* 0x000fe40003f4f070 */
[----:B---3--:R-:W-:-:S04]  /*0400*/  UISETP.NE.U32.AND UP0, UPT, UR4, URZ, UPT ;  /* 0x000000ff0400728c */ /* 0x008fc8000bf05070 */
[----:B------:R-:W-:-:S04]  /*0410*/  UISETP.NE.AND.EX UP0, UPT, UR5, URZ, UPT, UP0 ;  /* 0x000000ff0500728c */ /* 0x000fc8000bf05300 */
[----:B------:R-:W-:-:S04]  /*0420*/  UISETP.EQ.OR.EX UP3, UPT, UR9, URZ, !UP0, UP1 ;  /* 0x000000ff0900728c */ /* 0x000fc8000c762710 */
[----:B------:R-:W-:-:S05]  /*0430*/  UP2UR UR43, UPR, URZ, 0x8 ;  /* 0x00000008ff2b7883 */ /* 0x000fca0008000000 */
[----:B------:R-:W-:Y:S07]  /*0440*/  BRA.U !UP3, `(.L_x_8) ;  /* 0x000000010b207547 */ /* 0x000fee000b800000 */
[----:B------:R-:W-:Y:S01]  /*0450*/  UISETP.NE.U32.AND UP2, UPT, UR8, URZ, UPT ;  /* 0x000000ff0800728c */ /* 0x000fe2000bf45070 */
[----:B-----5:R-:W-:Y:S01]  /*0460*/  FSETP.NEU.AND P0, PT, R35, RZ, PT ;  /* 0x000000ff2300720b */ /* 0x020fe20003f0d000 */
[----:B------:R-:W-:Y:S02]  /*0470*/  USEL UR4, URZ, 0xffffffff, UP0 ;  /* 0xffffffffff047887 */ /* 0x000fe40008000000 */
[----:B------:R-:W-:-:S10]  /*0480*/  UISETP.NE.AND.EX UP2, UPT, UR9, URZ, UPT, UP2 ;  /* 0x000000ff0900728c */ /* 0x000fd4000bf45320 */
[----:B------:R-:W-:Y:S01]  /*0490*/  VOTEU.ANY UP1, P0 ;  /* 0x0000000000ff7886 */ /* 0x000fe20000020100 */
[----:B------:R-:W-:-:S04]  /*04a0*/  @!UP2 USEL UR4, URZ, 0xffffffff, UP1 ;  /* 0xffffffffff04a887 */ /* 0x000fc80008800000 */
[----:B------:R-:W-:-:S04]  /*04b0*/  ULOP3.LUT UR4, UR4, 0x1, URZ, 0xc0, !UPT ;  /* 0x0000000104047892 */ /* 0x000fc8000f8ec0ff */
[----:B------:R-:W-:-:S11]  /*04c0*/  UISETP.NE.U32.AND UP2, UPT, UR4, 0x1, UPT ;  /* 0x000000010400788c */ /* 0x000fd6000bf45070 */
.L_x_8:
[----:B-12---:R-:W1:Y:S01]  /*04d0*/  SHFL.IDX PT, R2, R69, RZ, 0x1f ;  /* 0x00001fff45027589 */ /* 0x006e6200000e0000 */
[----:B------:R-:W-:-:S04]  /*04e0*/  UISETP.NE.AND UP1, UPT, UR10, 0x2, UPT ;  /* 0x000000020a00788c */ /* 0x000fc8000bf25270 */
[----:B------:R-:W-:Y:S01]  /*04f0*/  USEL UR20, URZ, 0x1, UP1 ;  /* 0x00000001ff147887 */ /* 0x000fe20008800000 */
[----:B-1----:R-:W-:-:S13]  /*0500*/  ISETP.NE.AND P0, PT, R2, RZ, PT ;  /* 0x000000ff0200720c */ /* 0x002fda0003f05270 */
[----:B------:R-:W-:Y:S05]  /*0510*/  @P0 BRA `(.L_x_9) ;  /* 0x0000000000400947 */ /* 0x000fea0003800000 */
[----:B------:R-:W1:Y:S01]  /*0520*/  S2UR UR4, SR_CgaCtaId ;  /* 0x00000000000479c3 */ /* 0x000e620000008800 */
[----:B------:R-:W-:Y:S01]  /*0530*/  UMOV UR5, 0x400 ;  /* 0x0000040000057882 */ /* 0x000fe20000000000 */
[----:B------:R-:W-:Y:S01]  /*0540*/  UMOV UR6, 0x1 ;  /* 0x0000000100067882 */ /* 0x000fe20000000000 */
[----:B------:R-:W-:Y:S01]  /*0550*/  ELECT P0, URZ, PT ;  /* 0x0000000000ff782f */ /* 0x000fe20003800000 */
[----:B------:R-:W-:-:S04]  /*0560*/  UIADD3 UR6, UPT, UPT, -UR6, 0x100000, URZ ;  /* 0x0010000006067890 */ /* 0x000fc8000fffe1ff */
[----:B------:R-:W-:Y:S02]  /*0570*/  USHF.L.U32 UR7, UR6, 0xb, URZ ;  /* 0x0000000b06077899 */ /* 0x000fe400080006ff */
[----:B------:R-:W-:Y:S02]  /*0580*/  USHF.L.U32 UR6, UR6, 0x1, URZ ;  /* 0x0000000106067899 */ /* 0x000fe400080006ff */
[----:B-1----:R-:W-:Y:S01]  /*0590*/  ULEA UR4, UR4, UR5, 0x18 ;  /* 0x0000000504047291 */ /* 0x002fe2000f8ec0ff */
[----:B------:R-:W1:Y:S11]  /*05a0*/  FENCE.VIEW.ASYNC.S ;  /* 0x00000000000073c6 */ /* 0x000e760000000000 */
[----:B-1----:R1:W2:Y:S01]  /*05b0*/  SYNCS.EXCH.64 URZ, [UR4], UR6 ;  /* 0x0000000604ff75b2 */ /* 0x0022a20008000100 */
[----:B------:R1:W3:Y:S01]  /*05c0*/  SYNCS.EXCH.64 URZ, [UR4+0x18], UR6 ;  /* 0x0000180604ff75b2 */ /* 0x0002e20008000100 */
[----:B------:R1:W4:Y:S01]  /*05d0*/  SYNCS.EXCH.64 URZ, [UR4+0x8], UR6 ;  /* 0x0000080604ff75b2 */ /* 0x0003220008000100 */
[----:B------:R1:W1:Y:S01]  /*05e0*/  SYNCS.EXCH.64 URZ, [UR4+0x20], UR6 ;  /* 0x0000200604ff75b2 */ /* 0x0002620008000100 */
[----:B------:R1:W1:Y:S01]  /*05f0*/  SYNCS.EXCH.64 URZ, [UR4+0x10], UR6 ;  /* 0x0000100604ff75b2 */ /* 0x0002620008000100 */
[----:B------:R1:W1:Y:S01]  /*0600*/  SYNCS.EXCH.64 URZ, [UR4+0x28], UR6 ;  /* 0x0000280604ff75b2 */ /* 0x0002620008000100 */
[----:B------:R-:W-:Y:S01]  /*0610*/  NOP ;  /* 0x0000000000007918 */ /* 0x000fe20000000000 */
.L_x_9:
[----:B------:R-:W2:Y:S01]  /*0620*/  SHFL.IDX PT, R2, R69, RZ, 0x1f ;  /* 0x00001fff45027589 */ /* 0x000ea200000e0000 */
[----:B------:R-:W-:Y:S01]  /*0630*/  NOP ;  /* 0x0000000000007918 */ /* 0x000fe20000000000 */
[----:B--2---:R-:W-:-:S13]  /*0640*/  ISETP.NE.AND P0, PT, R2, 0x1, PT ;  /* 0x000000010200780c */ /* 0x004fda0003f05270 */
[----:B------:R-:W-:Y:S05]  /*0650*/  @P0 BRA `(.L_x_10) ;  /* 0x0000000000500947 */ /* 0x000fea0003800000 */
[----:B-1----:R-:W1:Y:S01]  /*0660*/  S2UR UR4, SR_CgaCtaId ;  /* 0x00000000000479c3 */ /* 0x002e620000008800 */
[----:B------:R-:W-:Y:S01]  /*0670*/  UMOV UR5, 0x400 ;  /* 0x0000040000057882 */ /* 0x000fe20000000000 */
[----:B------:R-:W-:Y:S01]  /*0680*/  UMOV UR8, 0x20 ;  /* 0x0000002000087882 */ /* 0x000fe20000000000 */
[----:B------:R-:W-:Y:S01]  /*0690*/  UMOV UR6, 0x80 ;  /* 0x0000008000067882 */ /* 0x000fe20000000000 */
[----:B------:R-:W-:-:S04]  /*06a0*/  UIADD3 UR8, UPT, UPT, -UR8, 0x100000, URZ ;  /* 0x0010000008087890 */ /* 0x000fc8000fffe1ff */
[----:B------:R-:W-:Y:S02]  /*06b0*/  USHF.L.U32 UR9, UR8, 0xb, URZ ;  /* 0x0000000b08097899 */ /* 0x000fe400080006ff */
[----:B------:R-:W-:Y:S02]  /*06c0*/  USHF.L.U32 UR8, UR8, 0x1, URZ ;  /* 0x0000000108087899 */ /* 0x000fe400080006ff */
[----:B------:R-:W-:-:S04]  /*06d0*/  UIADD3 UR6, UPT, UPT, -UR6, 0x100000, URZ ;  /* 0x0010000006067890 */ /* 0x000fc8000fffe1ff */
[----:B------:R-:W-:Y:S02]  /*06e0*/  USHF.L.U32 UR7, UR6, 0xb, URZ ;  /* 0x0000000b06077899 */ /* 0x000fe400080006ff */
[----:B------:R-:W-:Y:S01]  /*06f0*/  USHF.L.U32 UR6, UR6, 0x1, URZ ;  /* 0x0000000106067899 */ /* 0x000fe200080006ff */
[----:B------:R-:W-:Y:S01]  /*0700*/  ELECT P0, URZ, PT ;  /* 0x0000000000ff782f */ /* 0x000fe20003800000 */
[----:B-1----:R-:W-:Y:S01]  /*0710*/  ULEA UR4, UR4, UR5, 0x18 ;  /* 0x0000000504047291 */ /* 0x002fe2000f8ec0ff */
[----:B------:R-:W1:Y:S11]  /*0720*/  FENCE.VIEW.ASYNC.S ;  /* 0x00000000000073c6 */ /* 0x000e760000000000 */
[----:B-1----:R2:W1:Y:S01]  /*0730*/  SYNCS.EXCH.64 URZ, [UR4+0x30], UR8 ;  /* 0x0000300804ff75b2 */ /* 0x0024620008000100 */
[----:B------:R2:W1:Y:S01]  /*0740*/  SYNCS.EXCH.64 URZ, [UR4+0x48], UR6 ;  /* 0x0000480604ff75b2 */ /* 0x0004620008000100 */
[----:B------:R2:W1:Y:S01]  /*0750*/  SYNCS.EXCH.64 URZ, [UR4+0x38], UR8 ;  /* 0x0000380804ff75b2 */ /* 0x0004620008000100 */
[----:B------:R2:W1:Y:S01]  /*0760*/  SYNCS.EXCH.64 URZ, [UR4+0x50], UR6 ;  /* 0x0000500604ff75b2 */ /* 0x0004620008000100 */
[----:B------:R2:W1:Y:S01]  /*0770*/  SYNCS.EXCH.64 URZ, [UR4+0x40], UR8 ;  /* 0x0000400804ff75b2 */ /* 0x0004620008000100 */
[----:B------:R2:W1:Y:S02]  /*0780*/  SYNCS.EXCH.64 URZ, [UR4+0x58], UR6 ;  /* 0x0000580604ff75b2 */ /* 0x0004640008000100 */
[----:B--2---:R-:W-:Y:S01]  /*0790*/  NOP ;  /* 0x0000000000007918 */ /* 0x004fe20000000000 */
.L_x_10:
[----:B------:R-:W2:Y:S01]  /*07a0*/  SHFL.IDX PT, R2, R69, RZ, 0x1f ;  /* 0x00001fff45027589 */ /* 0x000ea200000e0000 */
[----:B------:R-:W-:Y:S01]  /*07b0*/  NOP ;  /* 0x0000000000007918 */ /* 0x000fe20000000000 */
[----:B--2---:R-:W-:-:S13]  /*07c0*/  ISETP.NE.AND P0, PT, R2, 0x3, PT ;  /* 0x000000030200780c */ /* 0x004fda0003f05270 */
[----:B------:R-:W-:Y:S05]  /*07d0*/  @P0 BRA `(.L_x_11) ;  /* 0x0000000000300947 */ /* 0x000fea0003800000 */
[----:B-1----:R-:W1:Y:S01]  /*07e0*/  S2UR UR6, SR_CgaCtaId ;  /* 0x00000000000679c3 */ /* 0x002e620000008800 */
[----:B------:R-:W-:Y:S01]  /*07f0*/  UMOV UR4, 0x400 ;  /* 0x0000040000047882 */ /* 0x000fe20000000000 */
[----:B------:R-:W-:Y:S01]  /*0800*/  UMOV UR5, 0x20 ;  /* 0x0000002000057882 */ /* 0x000fe20000000000 */
[----:B------:R-:W-:Y:S01]  /*0810*/  ELECT P0, URZ, PT ;  /* 0x0000000000ff782f */ /* 0x000fe20003800000 */
[----:B-1----:R-:W-:Y:S02]  /*0820*/  ULEA UR6, UR6, UR4, 0x18 ;  /* 0x0000000406067291 */ /* 0x002fe4000f8ec0ff */
[----:B------:R-:W-:-:S04]  /*0830*/  UIADD3 UR4, UPT, UPT, -UR5, 0x100000, URZ ;  /* 0x0010000005047890 */ /* 0x000fc8000fffe1ff */
[----:B------:R-:W-:Y:S02]  /*0840*/  USHF.L.U32 UR5, UR4, 0xb, URZ ;  /* 0x0000000b04057899 */ /* 0x000fe400080006ff */
[----:B------:R-:W-:Y:S01]  /*0850*/  USHF.L.U32 UR4, UR4, 0x1, URZ ;  /* 0x0000000104047899 */ /* 0x000fe200080006ff */
[----:B------:R-:W1:Y:S11]  /*0860*/  FENCE.VIEW.ASYNC.S ;  /* 0x00000000000073c6 */ /* 0x000e760000000000 */
[----:B-1----:R2:W1:Y:S01]  /*0870*/  SYNCS.EXCH.64 URZ, [UR6+0x60], UR4 ;  /* 0x0000600406ff75b2 */ /* 0x0024620008000100 */
[----:B------:R2:W1:Y:S02]  /*0880*/  SYNCS.EXCH.64 URZ, [UR6+0x68], UR4 ;  /* 0x0000680406ff75b2 */ /* 0x0004640008000100 */
[----:B--2---:R-:W-:Y:S01]  /*0890*/  NOP ;  /* 0x0000000000007918 */ /* 0x004fe20000000000 */
.L_x_11:
[----:B------:R-:W2:Y:S01]  /*08a0*/  SHFL.IDX PT, R2, R69, RZ, 0x1f ;  /* 0x00001fff45027589 */ /* 0x000ea200000e0000 */
[----:B------:R-:W-:Y:S01]  /*08b0*/  NOP ;  /* 0x0000000000007918 */ /* 0x000fe20000000000 */
[----:B--2---:R-:W-:-:S13]  /*08c0*/  ISETP.NE.AND P0, PT, R2, 0x4, PT ;  /* 0x000000040200780c */ /* 0x004fda0003f05270 */
[----:B------:R-:W-:Y:S05]  /*08d0*/  @P0 BRA `(.L_x_12) ;  /* 0x00000000004c0947 */ /* 0x000fea0003800000 */
[----:B-1----:R-:W1:Y:S01]  /*08e0*/  S2UR UR6, SR_CgaCtaId ;  /* 0x00000000000679c3 */ /* 0x002e620000008800 */
[----:B------:R-:W-:Y:S01]  /*08f0*/  UMOV UR4, 0x100 ;  /* 0x0000010000047882 */ /* 0x000fe20000000000 */
[----:B------:R-:W-:Y:S01]  /*0900*/  UMOV UR5, 0x400 ;  /* 0x0000040000057882 */ /* 0x000fe20000000000 */
[----:B------:R-:W-:Y:S01]  /*0910*/  USEL UR4, UR4, 0xe0, UP2 ;  /* 0x000000e004047887 */ /* 0x000fe20009000000 */
[----:B------:R-:W-:Y:S01]  /*0920*/  UMOV UR8, 0x1 ;  /* 0x0000000100087882 */ /* 0x000fe20000000000 */
[----:B------:R-:W-:Y:S01]  /*0930*/  ELECT P0, URZ, PT ;  /* 0x0000000000ff782f */ /* 0x000fe20003800000 */
[----:B------:R-:W-:-:S04]  /*0940*/  UIADD3 UR8, UPT, UPT, -UR8, 0x100000, URZ ;  /* 0x0010000008087890 */ /* 0x000fc8000fffe1ff */
[----:B------:R-:W-:Y:S02]  /*0950*/  USHF.L.U32 UR9, UR8, 0xb, URZ ;  /* 0x0000000b08097899 */ /* 0x000fe400080006ff */
[----:B------:R-:W-:Y:S02]  /*0960*/  USHF.L.U32 UR8, UR8, 0x1, URZ ;  /* 0x0000000108087899 */ /* 0x000fe400080006ff */
[----:B-1----:R-:W-:Y:S02]  /*0970*/  ULEA UR6, UR6, UR5, 0x18 ;  /* 0x0000000506067291 */ /* 0x002fe4000f8ec0ff */
[----:B------:R-:W-:-:S04]  /*0980*/  UIADD3 UR4, UPT, UPT, -UR4, 0x100000, URZ ;  /* 0x0010000004047890 */ /* 0x000fc8000fffe1ff */
[----:B------:R-:W-:Y:S02]  /*0990*/  USHF.L.U32 UR5, UR4, 0xb, URZ ;  /* 0x0000000b04057899 */ /* 0x000fe400080006ff */
[----:B------:R-:W-:Y:S01]  /*09a0*/  USHF.L.U32 UR4, UR4, 0x1, URZ ;  /* 0x0000000104047899 */ /* 0x000fe200080006ff */
[----:B------:R-:W1:Y:S03]  /*09b0*/  FENCE.VIEW.ASYNC.S ;  /* 0x00000000000073c6 */ /* 0x000e660000000000 */
[----:B-1----:R2:W1:Y:S08]  /*09c0*/  SYNCS.EXCH.64 URZ, [UR6+0x70], UR8 ;  /* 0x0000700806ff75b2 */ /* 0x0024700008000100 */
[----:B------:R2:W1:Y:S01]  /*09d0*/  SYNCS.EXCH.64 URZ, [UR6+0x80], UR4 ;  /* 0x0000800406ff75b2 */ /* 0x0004620008000100 */
[----:B------:R2:W1:Y:S01]  /*09e0*/  SYNCS.EXCH.64 URZ, [UR6+0x78], UR8 ;  /* 0x0000780806ff75b2 */ /* 0x0004620008000100 */
[----:B------:R2:W1:Y:S02]  /*09f0*/  SYNCS.EXCH.64 URZ, [UR6+0x88], UR4 ;  /* 0x0000880406ff75b2 */ /* 0x0004640008000100 */
[----:B--2---:R-:W-:Y:S01]  /*0a00*/  NOP ;  /* 0x0000000000007918 */ /* 0x004fe20000000000 */
.L_x_12:
        /* <DEDUP_REMOVED lines=22> */
[----:B------:R2:W1:Y:S01]  /*0b70*/  SYNCS.EXCH.64 URZ, [UR4+0xc0], UR6 ;  /* 0x0000c00604ff75b2 */ /* 0x0004620008000100 */
[----:B------:R2:W1:Y:S01]  /*0b80*/  SYNCS.EXCH.64 URZ, [UR4+0xa8], UR8 ;  /* 0x0000a80804ff75b2 */ /* 0x0004620008000100 */
[----:B------:R2:W1:Y:S02]  /*0b90*/  SYNCS.EXCH.64 URZ, [UR4+0xc8], UR6 ;  /* 0x0000c80604ff75b2 */ /* 0x0004640008000100 */
[----:B--2---:R-:W-:Y:S01]  /*0ba0*/  NOP ;  /* 0x0000000000007918 */ /* 0x004fe20000000000 */
.L_x_13:
        /* <DEDUP_REMOVED lines=13> */
[----:B-1----:R2:W1:Y:S01]  /*0c80*/  SYNCS.EXCH.64 URZ, [UR4+0xd0], UR6 ;  /* 0x0000d00604ff75b2 */ /* 0x0024620008000100 */
[----:B------:R2:W1:Y:S01]  /*0c90*/  SYNCS.EXCH.64 URZ, [UR4+0xe0], UR6 ;  /* 0x0000e00604ff75b2 */ /* 0x0004620008000100 */
[----:B------:R2:W1:Y:S01]  /*0ca0*/  SYNCS.EXCH.64 URZ, [UR4+0xd8], UR6 ;  /* 0x0000d80604ff75b2 */ /* 0x0004620008000100 */
[----:B------:R2:W1:Y:S02]  /*0cb0*/  SYNCS.EXCH.64 URZ, [UR4+0xe8], UR6 ;  /* 0x0000e80604ff75b2 */ /* 0x0004640008000100 */
[----:B--2---:R-:W-:Y:S01]  /*0cc0*/  NOP ;  /* 0x0000000000007918 */ /* 0x004fe20000000000 */
.L_x_14:
[----:B------:R-:W2:Y:S01]  /*0cd0*/  S2UR UR5, SR_CTAID.X ;  /* 0x00000000000579c3 */ /* 0x000ea20000002500 */
[----:B------:R-:W-:-:S05]  /*0ce0*/  CS2R.32 R63, SR_CgaSize ;  /* 0x00000000003f7805 */ /* 0x000fca0000008a00 */
[----:B------:R-:W-:-:S05]  /*0cf0*/  IMAD R63, R63, -0xa0, RZ ;  /* 0xffffff603f3f7824 */ /* 0x000fca00078e02ff */
[----:B-1----:R-:W-:-:S14]  /*0d00*/  R2UR UR7, R63 ;  /* 0x000000003f0772ca */ /* 0x002fdc00000e0000 */
[----:B------:R-:W1:Y:S01]  /*0d10*/  LDCU UR7, c[0x0][UR7+0x2b0] ;  /* 0x00005600070777ac */ /* 0x000e620008000800 */
[----:B------:R-:W-:Y:S01]  /*0d20*/  NOP ;  /* 0x0000000000007918 */ /* 0x000fe20000000000 */
[----:B------:R-:W-:-:S05]  /*0d30*/  CS2R.32 R63, SR_CgaSize ;  /* 0x00000000003f7805 */ /* 0x000fca0000008a00 */
[----:B------:R-:W-:-:S05]  /*0d40*/  IMAD R63, R63, -0xa0, RZ ;  /* 0xffffff603f3f7824 */ /* 0x000fca00078e02ff */
[----:B------:R-:W-:-:S14]  /*0d50*/  R2UR UR6, R63 ;  /* 0x000000003f0672ca */ /* 0x000fdc00000e0000 */
[----:B------:R-:W3:Y:S01]  /*0d60*/  LDCU UR6, c[0x0][UR6+0x2b4] ;  /* 0x00005680060677ac */ /* 0x000ee20008000800 */
[----:B------:R-:W4:Y:S08]  /*0d70*/  S2UR UR4, SR_CTAID.Y ;  /* 0x00000000000479c3 */ /* 0x000f300000002600 */
[----:B------:R-:W3:Y:S01]  /*0d80*/  LDC R10, c[0x0][0xb24] ;  /* 0x0002c900ff0a7b82 */ /* 0x000ee20000000800 */
[----:B--2---:R-:W-:-:S02]  /*0d90*/  I2FP.F32.U32 R63, UR5 ;  /* 0x00000005003f7c45 */ /* 0x004fc40008201000 */
[----:B------:R-:W-:-:S05]  /*0da0*/  CS2R.32 R3, SR_CgaSize ;  /* 0x0000000000037805 */ /* 0x000fca0000008a00 */
[----:B------:R-:W-:-:S06]  /*0db0*/  IMAD R3, R3, -0xa0, RZ ;  /* 0xffffff6003037824 */ /* 0x000fcc00078e02ff */
[----:B------:R-:W2:Y:S01]  /*0dc0*/  LDC R3, c[0x0][R3+0x2a0] ;  /* 0x0000a80003037b82 */ /* 0x000ea20000000800 */
[----:B------:R-:W-:Y:S01]  /*0dd0*/  MOV R15, UR5 ;  /* 0x00000005000f7c02 */ /* 0x000fe20008000f00 */
[----:B-1----:R-:W-:Y:S01]  /*0de0*/  FMUL R63, R63, UR7 ;  /* 0x000000073f3f7c20 */ /* 0x002fe20008400000 */
[----:B----4-:R-:W-:Y:S02]  /*0df0*/  I2FP.F32.U32 R62, UR4 ;  /* 0x00000004003e7c45 */ /* 0x010fe40008201000 */
[----:B------:R-:W-:-:S05]  /*0e00*/  CS2R.32 R2, SR_CgaSize ;  /* 0x0000000000027805 */ /* 0x000fca0000008a00 */
[----:B------:R-:W-:-:S06]  /*0e10*/  IMAD R2, R2, -0xa0, RZ ;  /* 0xffffff6002027824 */ /* 0x000fcc00078e02ff */
[----:B------:R-:W1:Y:S01]  /*0e20*/  LDC R2, c[0x0][R2+0x2a4] ;  /* 0x0000a90002027b82 */ /* 0x000e620000000800 */
[----:B------:R-:W-:Y:S01]  /*0e30*/  MOV R14, UR4 ;  /* 0x00000004000e7c02 */ /* 0x000fe20008000f00 */
[----:B------:R-:W4:Y:S01]  /*0e40*/  F2I.U32.TRUNC.NTZ R63, R63 ;  /* 0x0000003f003f7305 */ /* 0x000f22000020f000 */
[----:B---3--:R-:W-:-:S05]  /*0e50*/  FMUL R62, R62, UR6 ;  /* 0x000000063e3e7c20 */ /* 0x008fca0008400000 */
[----:B------:R-:W-:Y:S01]  /*0e60*/  BAR.SYNC.DEFER_BLOCKING 0x0 ;  /* 0x0000000000007b1d */ /* 0x000fe20000010000 */
[----:B------:R-:W-:-:S05]  /*0e70*/  ISETP.GE.AND P0, PT, R10, 0x1, PT ;  /* 0x000000010a00780c */ /* 0x000fca0003f06270 */
[----:B------:R-:W3:Y:S02]  /*0e80*/  F2I.U32.TRUNC.NTZ R62, R62 ;  /* 0x0000003e003e7305 */ /* 0x000ee4000020f000 */
[----:B------:R-:W1:Y:S01]  /*0e90*/  S2UR UR60, SR_CTAID.Z ;  /* 0x00000000003c79c3 */ /* 0x000e620000002700 */
[----:B----4-:R-:W-:-:S05]  /*0ea0*/  IADD3 R63, PT, PT, -R63, RZ, RZ ;  /* 0x000000ff3f3f7210 */ /* 0x010fca0007ffe1ff */
[----:B--2---:R-:W-:Y:S01]  /*0eb0*/  IMAD R63, R3, R63, UR5 ;  /* 0x00000005033f7e24 */ /* 0x004fe2000f8e023f */
[----:B---3--:R-:W-:-:S05]  /*0ec0*/  IADD3 R62, PT, PT, -R62, RZ, RZ ;  /* 0x000000ff3e3e7210 */ /* 0x008fca0007ffe1ff */
[----:B-1----:R-:W-:Y:S01]  /*0ed0*/  IMAD R62, R2, R62, UR4 ;  /* 0x00000004023e7e24 */ /* 0x002fe2000f8e023e */
[----:B------:R-:W-:Y:S06]  /*0ee0*/  @!P0 BRA `(.L_x_15) ;  /* 0x0000000000b88947 */ /* 0x000fec0003800000 */
[----:B------:R-:W1:Y:S01]  /*0ef0*/  LDC.64 R4, c[0x0][0xb18] ;  /* 0x0002c600ff047b82 */ /* 0x000e620000000a00 */
[----:B------:R-:W-:-:S07]  /*0f00*/  ISETP.NE.AND P0, PT, R10, 0x1, PT ;  /* 0x000000010a00780c */ /* 0x000fce0003f05270 */
[----:B------:R-:W2:Y:S08]  /*0f10*/  LDC R9, c[0x0][0xb0c] ;  /* 0x0002c300ff097b82 */ /* 0x000eb00000000800 */
[----:B------:R-:W3:Y:S08]  /*0f20*/  LDC R12, c[0x0][0x370] ;  /* 0x0000dc00ff0c7b82 */ /* 0x000ef00000000800 */
[----:B------:R-:W4:Y:S01]  /*0f30*/  LDC R11, c[0x0][0x374] ;  /* 0x0000dd00ff0b7b82 */ /* 0x000f220000000800 */
[----:B-1----:R-:W-:-:S07]  /*0f40*/  ISETP.NE.AND P1, PT, R4, 0x1, PT ;  /* 0x000000010400780c */ /* 0x002fce0003f25270 */
[----:B------:R-:W3:Y:S01]  /*0f50*/  LDC.64 R6, c[0x0][0xb10] ;  /* 0x0002c400ff067b82 */ /* 0x000ee20000000a00 */
[----:B--2---:R-:W-:-:S07]  /*0f60*/  ISETP.NE.AND P2, PT, R9, 0x1, PT ;  /* 0x000000010900780c */ /* 0x004fce0003f45270 */
[----:B------:R-:W1:Y:S08]  /*0f70*/  LDC R8, c[0x0][0xb20] ;  /* 0x0002c800ff087b82 */ /* 0x000e700000000800 */
[----:B------:R-:W2:Y:S01]  /*0f80*/  LDC.64 R2, c[0x0][0xb28] ;  /* 0x0002ca00ff027b82 */ /* 0x000ea20000000a00 */
[----:B----4-:R-:W-:-:S04]  /*0f90*/  IMAD.HI.U32 R13, R11, R5, RZ ;  /* 0x000000050b0d7227 */ /* 0x010fc800078e00ff */
[----:B------:R-:W-:-:S04]  /*0fa0*/  IMAD.HI.U32 R5, R14, R5, RZ ;  /* 0x000000050e057227 */ /* 0x000fc800078e00ff */
[----:B---3--:R-:W-:-:S05]  /*0fb0*/  IMAD.HI.U32 R16, R12, R6, RZ ;  /* 0x000000060c107227 */ /* 0x008fca00078e00ff */
[-C--:B------:R-:W-:Y:S01]  /*0fc0*/  @P2 SHF.R.U32.HI R12, RZ, R7.reuse, R16 ;  /* 0x00000007ff0c2219 */ /* 0x080fe20000011610 */
[----:B------:R-:W-:Y:S01]  /*0fd0*/  IMAD.HI.U32 R16, R15, R6, RZ ;  /* 0x000000060f107227 */ /* 0x000fe200078e00ff */
[-C--:B-1----:R-:W-:Y:S02]  /*0fe0*/  @P1 SHF.R.U32.HI R11, RZ, R8.reuse, R13 ;  /* 0x00000008ff0b1219 */ /* 0x082fe4000001160d */
[----:B------:R-:W-:Y:S02]  /*0ff0*/  SHF.R.U32.HI R5, RZ, R8, R5 ;  /* 0x00000008ff057219 */ /* 0x000fe40000011605 */
[----:B------:R-:W-:Y:S02]  /*1000*/  SHF.R.U32.HI R16, RZ, R7, R16 ;  /* 0x00000007ff107219 */ /* 0x000fe40000011610 */
[----:B------:R-:W-:Y:S01]  /*1010*/  SEL R5, R14, R5, !P1 ;  /* 0x000000050e057207 */ /* 0x000fe20004800000 */
[----:B--2---:R-:W-:Y:S01]  /*1020*/  IMAD.HI.U32 R13, R11, R2, RZ ;  /* 0x000000020b0d7227 */ /* 0x004fe200078e00ff */
[----:B------:R-:W-:-:S03]  /*1030*/  SEL R16, R15, R16, !P2 ;  /* 0x000000100f107207 */ /* 0x000fc60005000000 */
[----:B------:R-:W-:Y:S01]  /*1040*/  IMAD.HI.U32 R6, R12, R2, RZ ;  /* 0x000000020c067227 */ /* 0x000fe200078e00ff */
[----:B------:R-:W-:-:S04]  /*1050*/  @P0 SHF.R.U32.HI R11, RZ, R3, R13 ;  /* 0x00000003ff0b0219 */ /* 0x000fc8000001160d */
[----:B------:R-:W-:Y:S01]  /*1060*/  @P0 SHF.R.U32.HI R12, RZ, R3, R6 ;  /* 0x00000003ff0c0219 */ /* 0x000fe20000011606 */
[----:B------:R-:W-:-:S04]  /*1070*/  IMAD R11, R11, R10, RZ ;  /* 0x0000000a0b0b7224 */ /* 0x000fc800078e02ff */
[----:B------:R-:W-:Y:S01]  /*1080*/  IMAD R6, R12, R10, RZ ;  /* 0x0000000a0c067224 */ /* 0x000fe200078e02ff */
[----:B------:R-:W-:-:S04]  /*1090*/  ISETP.GE.AND P1, PT, R5, R11, PT ;  /* 0x0000000b0500720c */ /* 0x000fc80003f26270 */
[----:B------:R-:W-:Y:S01]  /*10a0*/  ISETP.GE.OR P1, PT, R16, R6, P1 ;  /* 0x000000061000720c */ /* 0x000fe20000f26670 */
[----:B------:R-:W-:-:S05]  /*10b0*/  IMAD.HI.U32 R6, R5, R2, RZ ;  /* 0x0000000205067227 */ /* 0x000fca00078e00ff */
[----:B------:R-:W-:-:S04]  /*10c0*/  SHF.R.U32.HI R6, RZ, R3, R6 ;  /* 0x00000003ff067219 */ /* 0x000fc80000011606 */
[----:B------:R-:W-:-:S03]  /*10d0*/  SEL R6, R5, R6, !P0 ;  /* 0x0000000605067207 */ /* 0x000fc60004000000 */
[----:B------:R-:W-:Y:S01]  /*10e0*/  @!P1 IMAD.HI.U32 R7, R16, R2, RZ ;  /* 0x0000000210079227 */ /* 0x000fe200078e00ff */
[----:B------:R-:W-:-:S04]  /*10f0*/  IADD3 R2, PT, PT, -R6, RZ, RZ ;  /* 0x000000ff06027210 */ /* 0x000fc80007ffe1ff */
[----:B------:R-:W-:Y:S01]  /*1100*/  @!P1 SHF.R.U32.HI R3, RZ, R3, R7 ;  /* 0x00000003ff039219 */ /* 0x000fe20000011607 */
[----:B------:R-:W-:Y:S01]  /*1110*/  IMAD R2, R10, R2, R5 ;  /* 0x000000020a027224 */ /* 0x000fe200078e0205 */
[----:B------:R-:W-:Y:S02]  /*1120*/  IADD3 R7, PT, PT, -R5, RZ, RZ ;  /* 0x000000ff05077210 */ /* 0x000fe40007ffe1ff */
[----:B------:R-:W-:-:S03]  /*1130*/  @!P1 SEL R3, R16, R3, !P0 ;  /* 0x0000000310039207 */ /* 0x000fc60004000000 */
[----:B------:R-:W-:Y:S02]  /*1140*/  IMAD R7, R4, R7, R14 ;  /* 0x0000000704077224 */ /* 0x000fe400078e020e */
[--C-:B------:R-:W-:Y:S02]  /*1150*/  @!P1 IMAD.IADD R6, R6, 0x1, -R3.reuse ;  /* 0x0000000106069824 */ /* 0x100fe400078e0a03 */
[----:B------:R-:W-:Y:S01]  /*1160*/  @!P1 IMAD R3, R2, R12, R3 ;  /* 0x0000000c02039224 */ /* 0x000fe200078e0203 */
[----:B------:R-:W-:Y:S01]  /*1170*/  IADD3 R2, PT, PT, -R16, RZ, RZ ;  /* 0x000000ff10027210 */ /* 0x000fe20007ffe1ff */
[----:B------:R-:W-:Y:S02]  /*1180*/  @!P1 IMAD R5, R6, R10, R16 ;  /* 0x0000000a06059224 */ /* 0x000fe400078e0210 */
[----:B------:R-:W-:Y:S02]  /*1190*/  @!P1 IMAD.MOV.U32 R16, RZ, RZ, R3 ;  /* 0x000000ffff109224 */ /* 0x000fe400078e0003 */
[----:B------:R-:W-:-:S02]  /*11a0*/  IMAD R2, R9, R2, R15 ;  /* 0x0000000209027224 */ /* 0x000fc400078e020f */
[----:B------:R-:W-:Y:S02]  /*11b0*/  IMAD R14, R5, R4, R7 ;  /* 0x00000004050e7224 */ /* 0x000fe400078e0207 */
[----:B------:R-:W-:Y:S02]  /*11c0*/  IMAD R15, R16, R9, R2 ;  /* 0x00000009100f7224 */ /* 0x000fe400078e0202 */
.L_x_15:
[----:B------:R-:W1:Y:S01]  /*11d0*/  LDCU UR4, c[0x0][0xb30] ;  /* 0x00016600ff0477ac */ /* 0x000e620008000800 */
[----:B------:R-:W2:Y:S08]  /*11e0*/  S2UR UR53, SR_CgaCtaId ;  /* 0x00000000003579c3 */ /* 0x000eb00000008800 */
[----:B------:R-:W3:Y:S01]  /*11f0*/  LDC R26, c[0x0][0xb24] ;  /* 0x0002c900ff1a7b82 */ /* 0x000ee20000000800 */
[----:B-1----:R-:W-:-:S09]  /*1200*/  UISETP.NE.AND UP1, UPT, UR4, 0x1, UPT ;  /* 0x000000010400788c */ /* 0x002fd2000bf25270 */
[----:B--2---:R-:W-:Y:S05]  /*1210*/  BRA.U UP1, `(.L_x_16) ;  /* 0x0000000101407547 */ /* 0x004fea000b800000 */
[----:B------:R-:W1:Y:S08]  /*1220*/  LDC.64 R4, c[0x0][0xb10] ;  /* 0x0002c400ff047b82 */ /* 0x000e700000000a00 */
[----:B------:R-:W2:Y:S08]  /*1230*/  LDC.64 R2, c[0x0][0xb18] ;  /* 0x0002c600ff027b82 */ /* 0x000eb00000000a00 */
[----:B------:R-:W4:Y:S08]  /*1240*/  LDC R6, c[0x0][0xb20] ;  /* 0x0002c800ff067b82 */ /* 0x000f300000000800 */
[----:B------:R-:W3:Y:S01]  /*1250*/  LDC R7, c[0x0][0xb0c] ;  /* 0x0002c300ff077b82 */ /* 0x000ee20000000800 */
[----:B-1----:R-:W-:-:S05]  /*1260*/  IMAD.HI.U32 R4, R15, R4, RZ ;  /* 0x000000040f047227 */ /* 0x002fca00078e00ff */
[----:B------:R-:W-:Y:S01]  /*1270*/  SHF.R.U32.HI R4, RZ, R5, R4 ;  /* 0x00000005ff047219 */ /* 0x000fe20000011604 */
[----:B--2---:R-:W-:Y:S01]  /*1280*/  IMAD.HI.U32 R3, R14, R3, RZ ;  /* 0x000000030e037227 */ /* 0x004fe200078e00ff */
[----:B------:R-:W-:-:S04]  /*1290*/  ISETP.NE.AND P0, PT, R2, 0x1, PT ;  /* 0x000000010200780c */ /* 0x000fc80003f05270 */
[----:B----4-:R-:W-:-:S04]  /*12a0*/  SHF.R.U32.HI R3, RZ, R6, R3 ;  /* 0x00000006ff037219 */ /* 0x010fc80000011603 */
[----:B------:R-:W-:Y:S02]  /*12b0*/  SEL R3, R14, R3, !P0 ;  /* 0x000000030e037207 */ /* 0x000fe40004000000 */
[----:B---3--:R-:W-:-:S04]  /*12c0*/  ISETP.NE.AND P1, PT, R7, 0x1, PT ;  /* 0x000000010700780c */ /* 0x008fc80003f25270 */
[----:B------:R-:W-:-:S05]  /*12d0*/  SEL R4, R15, R4, !P1 ;  /* 0x000000040f047207 */ /* 0x000fca0004800000 */
[----:B------:R-:W-:Y:S02]  /*12e0*/  IMAD.IADD R5, R3, 0x1, -R4 ;  /* 0x0000000103057824 */ /* 0x000fe400078e0a04 */
[----:B------:R-:W-:Y:S02]  /*12f0*/  IMAD.IADD R3, R4, 0x1, -R3 ;  /* 0x0000000104037824 */ /* 0x000fe400078e0a03 */
[----:B------:R-:W-:Y:S02]  /*1300*/  IMAD R15, R5, R7, R15 ;  /* 0x00000007050f7224 */ /* 0x000fe400078e020f */
[----:B------:R-:W-:-:S07]  /*1310*/  IMAD R14, R3, R2, R14 ;  /* 0x00000002030e7224 */ /* 0x000fce00078e020e */
.L_x_16:
[----:B------:R-:W-:Y:S01]  /*1320*/  BAR.SYNC.DEFER_BLOCKING 0x0 ;  /* 0x0000000000007b1d */ /* 0x000fe20000010000 */
[----:B------:R-:W-:Y:S01]  /*1330*/  UISETP.NE.AND UP1, UPT, UR10, 0x2, UPT ;  /* 0x000000020a00788c */ /* 0x000fe2000bf25270 */
[----:B------:R-:W-:Y:S02]  /*1340*/  ISETP.NE.OR P5, PT, R0, 0x2, !P5 ;  /* 0x000000020000780c */ /* 0x000fe40006fa5670 */
[----:B------:R-:W-:-:S06]  /*1350*/  LOP3.LUT R2, R75, 0x1f, RZ, 0xc0, !PT ;  /* 0x0000001f4b027812 */ /* 0x000fcc00078ec0ff */
[----:B------:R-:W-:Y:S05]  /*1360*/  BRA.U UP1, `(.L_x_17) ;  /* 0x0000001501587547 */ /* 0x000fea000b800000 */
[----:B------:R-:W1:Y:S01]  /*1370*/  LDCU UR6, c[0x0][0x38c] ;  /* 0x00007180ff0677ac */ /* 0x000e620008000800 */
[----:B------:R-:W2:Y:S01]  /*1380*/  LDC R8, c[0x0][0x370] ;  /* 0x0000dc00ff087b82 */ /* 0x000ea20000000800 */
[----:B------:R-:W-:Y:S01]  /*1390*/  PLOP3.LUT P1, PT, PT, PT, UP2, 0x80, 0x8 ;  /* 0x000000000008781c */ /* 0x000fe20003f2f028 */
[----:B------:R-:W-:Y:S01]  /*13a0*/  IMAD.MOV.U32 R17, RZ, RZ, 0x1 ;  /* 0x00000001ff117424 */ /* 0x000fe200078e00ff */
[----:B------:R-:W-:Y:S01]  /*13b0*/  ISETP.EQ.OR P4, PT, R2, RZ, P5 ;  /* 0x000000ff0200720c */ /* 0x000fe20002f82670 */
[----:B------:R-:W-:Y:S01]  /*13c0*/  IMAD.MOV.U32 R16, RZ, RZ, RZ ;  /* 0x000000ffff107224 */ /* 0x000fe200078e00ff */
[----:B------:R-:W-:Y:S02]  /*13d0*/  PLOP3.LUT P1, PT, P1, PT, PT, 0x8, 0x80 ;  /* 0x000000000080781c */ /* 0x000fe40000f2e170 */
[----:B------:R-:W-:Y:S01]  /*13e0*/  CS2R R12, SRZ ;  /* 0x00000000000c7805 */ /* 0x000fe2000001ff00 */
[----:B------:R-:W-:Y:S01]  /*13f0*/  IMAD.MOV.U32 R11, RZ, RZ, 0x1 ;  /* 0x00000001ff0b7424 */ /* 0x000fe200078e00ff */
[----:B------:R-:W4:Y:S01]  /*1400*/  LDC R0, c[0x0][0x374] ;  /* 0x0000dd00ff007b82 */ /* 0x000f220000000800 */
[----:B------:R-:W2:Y:S01]  /*1410*/  LDCU.64 UR38, c[0x0][0x348] ;  /* 0x00006900ff2677ac */ /* 0x000ea20008000a00 */
[----:B------:R-:W-:Y:S01]  /*1420*/  UMOV UR29, URZ ;  /* 0x000000ff001d7c82 */ /* 0x000fe20008000000 */
[----:B-1----:R-:W-:-:S02]  /*1430*/  UIADD3 UR5, UPT, UPT, UR6, 0x7f, URZ ;  /* 0x0000007f06057890 */ /* 0x002fc4000fffe0ff */
[----:B------:R-:W-:Y:S02]  /*1440*/  UIADD3 UR54, UPT, UPT, UR6, 0xfe, URZ ;  /* 0x000000fe06367890 */ /* 0x000fe4000fffe0ff */
[----:B------:R-:W-:-:S04]  /*1450*/  USHF.R.S32.HI UR4, URZ, 0x1f, UR5 ;  /* 0x0000001fff047899 */ /* 0x000fc80008011405 */
[----:B------:R-:W-:-:S04]  /*1460*/  ULEA.HI UR4, UR4, UR5, URZ, 0x7 ;  /* 0x0000000504047291 */ /* 0x000fc8000f8f38ff */
[----:B------:R-:W-:Y:S02]  /*1470*/  USHF.R.S32.HI UR46, URZ, 0x7, UR4 ;  /* 0x00000007ff2e7899 */ /* 0x000fe40008011404 */
[----:B------:R-:W-:Y:S02]  /*1480*/  UIADD3 UR4, UPT, UPT, UR6, -0x1, URZ ;  /* 0xffffffff06047890 */ /* 0x000fe4000fffe0ff */
[----:B------:R-:W-:Y:S02]  /*1490*/  UISETP.LT.U32.AND UP0, UPT, UR46, 0x3, UPT ;  /* 0x000000032e00788c */ /* 0x000fe4000bf01070 */
[----:B------:R-:W-:Y:S02]  /*14a0*/  UISETP.GE.U32.AND UP1, UPT, UR4, -0xff, UPT ;  /* 0xffffff010400788c */ /* 0x000fe4000bf26070 */
[----:B------:R-:W-:-:S04]  /*14b0*/  USEL UR45, UR46, 0x3, UP0 ;  /* 0x000000032e2d7887 */ /* 0x000fc80008000000 */
[----:B------:R-:W-:Y:S02]  /*14c0*/  UIADD3 UR37, UPT, UPT, UR45, -0x1, URZ ;  /* 0xffffffff2d257890 */ /* 0x000fe4000fffe0ff */
[----:B------:R-:W-:-:S03]  /*14d0*/  UIADD3 UR47, UPT, UPT, UR46, -UR45, URZ ;  /* 0x8000002d2e2f7290 */ /* 0x000fc6000fffe0ff */
[----:B------:R-:W-:-:S04]  /*14e0*/  @UP1 UIADD3 UR37, UPT, UPT, UR45, URZ, URZ ;  /* 0x000000ff2d251290 */ /* 0x000fc8000fffe0ff */
[----:B--2---:R-:W-:-:S12]  /*14f0*/  UIADD3 UR37, UPT, UPT, UR37, 0x1, URZ ;  /* 0x0000000125257890 */ /* 0x004fd8000fffe0ff */
.L_x_39:
[----:B------:R-:W-:Y:S01]  /*1500*/  UISETP.NE.AND UP0, UPT, UR53, URZ, UPT ;  /* 0x000000ff3500728c */ /* 0x000fe2000bf05270 */
[----:B------:R-:W1:Y:S08]  /*1510*/  S2UR UR53, SR_CgaCtaId ;  /* 0x00000000003579c3 */ /* 0x000e700000008800 */
[----:B------:R-:W-:Y:S05]  /*1520*/  BRA.U UP0, `(.L_x_18) ;  /* 0x0000000100347547 */ /* 0x000fea000b800000 */
[----:B------:R-:W2:Y:S01]  /*1530*/  S2R R2, SR_CgaCtaId ;  /* 0x0000000000027919 */ /* 0x000ea20000008800 */
[----:B------:R-:W-:-:S04]  /*1540*/  MOV R3, 0x400 ;  /* 0x0000040000037802 */ /* 0x000fc80000000f00 */
[----:B--2---:R-:W-:Y:S02]  /*1550*/  LEA R2, R2, R3, 0x18 ;  /* 0x0000000302027211 */ /* 0x004fe400078ec0ff */
[----:B------:R-:W-:-:S03]  /*1560*/  SHF.L.U32 R3, R11, 0x1f, RZ ;  /* 0x0000001f0b037819 */ /* 0x000fc600000006ff */
[----:B------:R-:W-:-:S04]  /*1570*/  IMAD R2, R12, 0x8, R2 ;  /* 0x000000080c027824 */ /* 0x000fc800078e0202 */
[----:B------:R-:W2:Y:S02]  /*1580*/  SYNCS.PHASECHK.TRANS64.TRYWAIT P0, [R2+URZ+0xe0], R3 ;  /* 0x0000e003020075a7 */ /* 0x000ea400080011ff */
[----:B--2---:R-:W-:Y:S05]  /*1590*/  @!P0 BRA `(.L_x_19) ;  /* 0x0000005c00cc8947 */ /* 0x004fea0003800000 */
.L_x_118:
[----:B------:R-:W-:Y:S01]  /*15a0*/  VIADD R12, R12, 0x1 ;  /* 0x000000010c0c7836 */ /* 0x000fe20000000000 */
[----:B------:R2:W-:Y:S04]  /*15b0*/  SYNCS.ARRIVE.TRANS64.A1T0 RZ, [R2+URZ+0xd0], RZ ;  /* 0x0000d0ff02ff79a7 */ /* 0x0005e800081000ff */
[----:B------:R-:W-:-:S04]  /*15c0*/  ISETP.NE.AND P0, PT, R12, 0x2, PT ;  /* 0x000000020c00780c */ /* 0x000fc80003f05270 */
[----:B------:R-:W-:Y:S02]  /*15d0*/  SEL R12, R12, RZ, P0 ;  /* 0x000000ff0c0c7207 */ /* 0x000fe40000000000 */
[----:B--2---:R-:W-:-:S04]  /*15e0*/  SEL R2, RZ, 0x1, P0 ;  /* 0x00000001ff027807 */ /* 0x004fc80000000000 */
[----:B------:R-:W-:-:S07]  /*15f0*/  LOP3.LUT R11, R11, R2, RZ, 0x3c, !PT ;  /* 0x000000020b0b7212 */ /* 0x000fce00078e3cff */
.L_x_18:
[----:B------:R-:W-:Y:S01]  /*1600*/  UMOV UR23, 0x400 ;  /* 0x0000040000177882 */ /* 0x000fe20000000000 */
[----:B------:R-:W-:Y:S01]  /*1610*/  SHF.L.U32 R2, R17, 0x1f, RZ ;  /* 0x0000001f11027819 */ /* 0x000fe200000006ff */
[----:B-1----:R-:W-:Y:S01]  /*1620*/  ULEA UR23, UR53, UR23, 0x18 ;  /* 0x0000001735177291 */ /* 0x002fe2000f8ec0ff */
[----:B------:R-:W-:Y:S01]  /*1630*/  R2UR UR59, R15 ;  /* 0x000000000f3b72ca */ /* 0x000fe200000e0000 */
[----:B------:R-:W-:Y:S01]  /*1640*/  UISETP.GE.U32.AND UP0, UPT, UR54, 0xff, UPT ;  /* 0x000000ff3600788c */ /* 0x000fe2000bf06070 */
[----:B------:R-:W-:Y:S01]  /*1650*/  R2UR UR27, R14 ;  /* 0x000000000e1b72ca */ /* 0x000fe200000e0000 */
[----:B------:R-:W-:Y:S01]  /*1660*/  ULEA UR4, UR29, UR23, 0x3 ;  /* 0x000000171d047291 */ /* 0x000fe2000f8e18ff */
[----:B------:R-:W-:-:S08]  /*1670*/  UMOV UR21, URZ ;  /* 0x000000ff00157c82 */ /* 0x000fd00008000000 */
[----:B------:R1:W2:Y:S01]  /*1680*/  SYNCS.PHASECHK.TRANS64.TRYWAIT P2, [UR4+0x18], R2 ;  /* 0x00001802ff0075a7 */ /* 0x0002a20008041104 */
[----:B------:R-:W-:Y:S02]  /*1690*/  USHF.L.U32 UR59, UR59, 0x6, URZ ;  /* 0x000000063b3b7899 */ /* 0x000fe400080006ff */
[----:B------:R-:W-:Y:S01]  /*16a0*/  USHF.L.U32 UR27, UR27, 0x6, URZ ;  /* 0x000000061b1b7899 */ /* 0x000fe200080006ff */
[----:B------:R-:W-:Y:S11]  /*16b0*/  BRA.U !UP0, `(.L_x_20) ;  /* 0x00000005083c7547 */ /* 0x000ff6000b800000 */
[----:B------:R-:W-:Y:S01]  /*16c0*/  UMOV UR22, URZ ;  /* 0x000000ff00167c82 */ /* 0x000fe20008000000 */
[----:B------:R-:W-:-:S05]  /*16d0*/  UMOV UR13, UR29 ;  /* 0x0000001d000d7c82 */ /* 0x000fca0008000000 */
.L_x_27:
[----:B------:R-:W-:Y:S01]  /*16e0*/  ULEA UR57, UR13, UR23, 0x3 ;  /* 0x000000170d397291 */ /* 0x000fe2000f8e18ff */
[----:B--2---:R-:W-:Y:S01]  /*16f0*/  @!P5 MOV R3, 0x10000 ;  /* 0x000100000003d802 */ /* 0x004fe20000000f00 */
[----:B--2---:R-:W-:Y:S10]  /*1700*/  @P2 BRA `(.L_x_21) ;  /* 0x00000000000c2947 */ /* 0x004ff40003800000 */
[----:B------:R-:W-:-:S04]  /*1710*/  SHF.L.U32 R4, R17, 0x1f, RZ ;  /* 0x0000001f11047819 */ /* 0x000fc800000006ff */
[----:B------:R-:W2:Y:S02]  /*1720*/  SYNCS.PHASECHK.TRANS64.TRYWAIT P0, [UR57+0x18], R4 ;  /* 0x00001804ff0075a7 */ /* 0x000ea40008001139 */
[----:B--2---:R-:W-:Y:S05]  /*1730*/  @!P0 BRA `(.L_x_22) ;  /* 0x0000005c00788947 */ /* 0x004fea0003800000 */
.L_x_21:
[----:B------:R2:W-:Y:S01]  /*1740*/  @!P5 SYNCS.ARRIVE.TRANS64 RZ, [UR57], R3 ;  /* 0x00000003ffffd9a7 */ /* 0x0005e20008000039 */
[----:B------:R-:W-:Y:S04]  /*1750*/  BSSY.RECONVERGENT B0, `(.L_x_23) ;  /* 0x0000003000007945 */ /* 0x000fe80003800200 */
[----:B------:R-:W-:Y:S05]  /*1760*/  @P4 BRA `(.L_x_24) ;  /* 0x0000000000044947 */ /* 0x000fea0003800000 */
[----:B------:R-:W-:Y:S05]  /*1770*/  BPT.TRAP 0x1 ;  /* 0x000000040000795c */ /* 0x000fea0000300000 */
.L_x_24:
[----:B------:R-:W-:Y:S05]  /*1780*/  BSYNC.RECONVERGENT B0 ;  /* 0x0000000000007941 */ /* 0x000fea0003800200 */
.L_x_23:
[----:B------:R-:W-:Y:S01]  /*1790*/  UIADD3 UR4, UPT, UPT, UR13, 0x1, URZ ;  /* 0x000000010d047890 */ /* 0x000fe2000fffe0ff */
[----:B------:R-:W-:Y:S01]  /*17a0*/  BSSY.RECONVERGENT B0, `(.L_x_25) ;  /* 0x000003b000007945 */ /* 0x000fe20003800200 */
[----:B------:R-:W-:Y:S02]  /*17b0*/  ELECT P0, URZ, PT ;  /* 0x0000000000ff782f */ /* 0x000fe40003800000 */
[----:B------:R-:W-:-:S04]  /*17c0*/  UISETP.NE.AND UP0, UPT, UR4, 0x3, UPT ;  /* 0x000000030400788c */ /* 0x000fc8000bf05270 */
[----:B------:R-:W-:Y:S02]  /*17d0*/  USEL UR5, URZ, 0x1, UP0 ;  /* 0x00000001ff057887 */ /* 0x000fe40008000000 */
[----:B------:R-:W-:-:S04]  /*17e0*/  USEL UR29, UR4, URZ, UP0 ;  /* 0x000000ff041d7287 */ /* 0x000fc80008000000 */
[----:B------:R-:W-:Y:S01]  /*17f0*/  ULEA UR4, UR29, UR23, 0x3 ;  /* 0x000000171d047291 */ /* 0x000fe2000f8e18ff */
[----:B------:R-:W-:-:S04]  /*1800*/  LOP3.LUT R17, R17, UR5, RZ, 0x3c, !PT ;  /* 0x0000000511117c12 */ /* 0x000fc8000f8e3cff */
[----:B-1----:R-:W-:-:S04]  /*1810*/  SHF.L.U32 R2, R17, 0x1f, RZ ;  /* 0x0000001f11027819 */ /* 0x002fc800000006ff */
[----:B------:R1:W1:Y:S01]  /*1820*/  SYNCS.PHASECHK.TRANS64.TRYWAIT P2, [UR4+0x18], R2 ;  /* 0x00001802ff0075a7 */ /* 0x0002620008041104 */
[----:B------:R-:W-:Y:S05]  /*1830*/  @!P0 BRA `(.L_x_26) ;  /* 0x0000000000c48947 */ /* 0x000fea0003800000 */
[----:B------:R-:W-:Y:S02]  /*1840*/  ULEA UR4, UR13, UR23, 0xf ;  /* 0x000000170d047291 */ /* 0x000fe4000f8e78ff */
[----:B------:R-:W-:Y:S02]  /*1850*/  UIADD3 UR6, UP1, UPT, UR38, 0x80, URZ ;  /* 0x0000008026067890 */ /* 0x000fe4000ff3e0ff */
[----:B------:R-:W-:Y:S02]  /*1860*/  USHF.L.U32 UR58, UR22, 0x7, URZ ;  /* 0x00000007163a7899 */ /* 0x000fe400080006ff */
[----:B------:R-:W-:Y:S02]  /*1870*/  UIADD3 UR14, UP0, UPT, UR38, 0x180, URZ ;  /* 0x00000180260e7890 */ /* 0x000fe4000ff1e0ff */
[----:B------:R-:W-:Y:S02]  /*1880*/  UIADD3.X UR7, UPT, UPT, URZ, UR39, URZ, UP1, !UPT ;  /* 0x00000027ff077290 */ /* 0x000fe40008ffe4ff */
[----:B------:R-:W-:-:S02]  /*1890*/  UIADD3 UR56, UPT, UPT, UR4, 0x6800, URZ ;  /* 0x0000680004387890 */ /* 0x000fc4000fffe0ff */
[----:B------:R-:W-:Y:S02]  /*18a0*/  UIADD3 UR50, UPT, UPT, UR58, 0x20, URZ ;  /* 0x000000203a327890 */ /* 0x000fe4000fffe0ff */
[----:B------:R-:W-:Y:S02]  /*18b0*/  UIADD3 UR48, UPT, UPT, UR4, 0x8800, URZ ;  /* 0x0000880004307890 */ /* 0x000fe4000fffe0ff */
[----:B------:R-:W-:Y:S02]  /*18c0*/  UIADD3 UR42, UPT, UPT, UR58, 0x40, URZ ;  /* 0x000000403a2a7890 */ /* 0x000fe4000fffe0ff */
[----:B------:R-:W-:Y:S02]  /*18d0*/  UIADD3 UR40, UPT, UPT, UR4, 0xa800, URZ ;  /* 0x0000a80004287890 */ /* 0x000fe4000fffe0ff */
[----:B------:R-:W-:Y:S02]  /*18e0*/  UIADD3 UR34, UPT, UPT, UR58, 0x60, URZ ;  /* 0x000000603a227890 */ /* 0x000fe4000fffe0ff */
[----:B------:R-:W-:-:S02]  /*18f0*/  UIADD3 UR32, UPT, UPT, UR4, 0xc800, URZ ;  /* 0x0000c80004207890 */ /* 0x000fc4000fffe0ff */
[----:B------:R-:W-:Y:S02]  /*1900*/  UIADD3.X UR15, UPT, UPT, URZ, UR39, URZ, UP0, !UPT ;  /* 0x00000027ff0f7290 */ /* 0x000fe400087fe4ff */
[----:B------:R-:W-:Y:S02]  /*1910*/  UIADD3 UR24, UPT, UPT, UR4, 0x1e800, URZ ;  /* 0x0001e80004187890 */ /* 0x000fe4000fffe0ff */
[----:B------:R-:W-:Y:S01]  /*1920*/  UIADD3 UR8, UPT, UPT, UR4, 0x20800, URZ ;  /* 0x0002080004087890 */ /* 0x000fe2000fffe0ff */
[----:B------:R-:W-:Y:S01]  /*1930*/  UMOV UR30, 0x0 ;  /* 0x00000000001e7882 */ /* 0x000fe20000000000 */
[----:B------:R-:W-:Y:S01]  /*1940*/  UMOV UR31, 0x10000000 ;  /* 0x10000000001f7882 */ /* 0x000fe20000000000 */
[----:B------:R-:W-:Y:S01]  /*1950*/  UMOV UR49, UR57 ;  /* 0x0000003900317c82 */ /* 0x000fe20008000000 */
[----:B------:R-:W-:Y:S01]  /*1960*/  UMOV UR51, UR59 ;  /* 0x0000003b00337c82 */ /* 0x000fe20008000000 */
[----:B------:R-:W-:Y:S01]  /*1970*/  UMOV UR52, UR60 ;  /* 0x0000003c00347c82 */ /* 0x000fe20008000000 */
[----:B------:R-:W-:Y:S01]  /*1980*/  UMOV UR41, UR57 ;  /* 0x0000003900297c82 */ /* 0x000fe20008000000 */
[----:B------:R-:W-:Y:S01]  /*1990*/  UMOV UR43, UR59 ;  /* 0x0000003b002b7c82 */ /* 0x000fe20008000000 */
[----:B------:R-:W-:Y:S01]  /*19a0*/  UMOV UR44, UR60 ;  /* 0x0000003c002c7c82 */ /* 0x000fe20008000000 */
[----:B------:R-:W-:Y:S01]  /*19b0*/  UTMALDG.3D [UR56], [UR6], desc[UR30] ;  /* 0x00001e38060075b4 */ /* 0x000fe20008011000 */
[----:B------:R-:W-:Y:S01]  /*19c0*/  UMOV UR33, UR57 ;  /* 0x0000003900217c82 */ /* 0x000fe20008000000 */
        /* <DEDUP_REMOVED lines=10> */
[----:B------:R-:W-:Y:S01]  /*1a70*/  UIADD3 UR16, UPT, UPT, UR4, 0x22800, URZ ;  /* 0x0002280004107890 */ /* 0x000fe2000fffe0ff */
[----:B------:R-:W-:Y:S01]  /*1a80*/  UMOV UR17, UR57 ;  /* 0x0000003900117c82 */ /* 0x000fe20008000000 */
[----:B------:R-:W-:Y:S01]  /*1a90*/  UMOV UR19, UR27 ;  /* 0x0000001b00137c82 */ /* 0x000fe20008000000 */
[----:B------:R-:W-:Y:S01]  /*1aa0*/  UTMALDG.3D [UR40], [UR6], desc[UR30] ;  /* 0x00001e28060075b4 */ /* 0x000fe20008011000 */
[----:B------:R-:W-:Y:S01]  /*1ab0*/  UMOV UR20, UR60 ;  /* 0x0000003c00147c82 */ /* 0x000fe20008000000 */
[----:B------:R-:W-:Y:S01]  /*1ac0*/  UMOV UR18, UR42 ;  /* 0x0000002a00127c82 */ /* 0x000fe20008000000 */
[----:B------:R-:W-:Y:S01]  /*1ad0*/  UTMALDG.3D [UR32], [UR6], desc[UR30] ;  /* 0x00001e20060075b4 */ /* 0x000fe20008011000 */
[----:B------:R-:W-:Y:S01]  /*1ae0*/  UTMALDG.3D [UR24], [UR14], desc[UR30] ;  /* 0x00001e180e0075b4 */ /* 0x000fe20008011000 */
[----:B------:R2:W-:Y:S01]  /*1af0*/  UTMALDG.3D [UR8], [UR14], desc[UR30] ;  /* 0x00001e080e0075b4 */ /* 0x0005e20008011000 */
[----:B------:R1:W-:Y:S01]  /*1b00*/  UTMALDG.3D [UR16], [UR14], desc[UR30] ;  /* 0x00001e100e0075b4 */ /* 0x0003e20008011000 */
[----:B--2---:R-:W-:Y:S01]  /*1b10*/  UIADD3 UR8, UPT, UPT, UR4, 0x24800, URZ ;  /* 0x0002480004087890 */ /* 0x004fe2000fffe0ff */
[----:B------:R-:W-:-:S08]  /*1b20*/  UMOV UR10, UR34 ;  /* 0x00000022000a7c82 */ /* 0x000fd00008000000 */
[----:B------:R2:W-:Y:S02]  /*1b30*/  UTMALDG.3D [UR8], [UR14], desc[UR30] ;  /* 0x00001e080e0075b4 */ /* 0x0005e40008011000 */
[----:B--2---:R-:W-:Y:S01]  /*1b40*/  NOP ;  /* 0x0000000000007918 */ /* 0x004fe20000000000 */
.L_x_26:
[----:B-1----:R-:W-:Y:S05]  /*1b50*/  BSYNC.RECONVERGENT B0 ;  /* 0x0000000000007941 */ /* 0x002fea0003800200 */
.L_x_25:
[----:B------:R-:W-:Y:S01]  /*1b60*/  UIADD3 UR22, UPT, UPT, UR22, 0x1, URZ ;  /* 0x0000000116167890 */ /* 0x000fe2000fffe0ff */
[----:B------:R-:W-:Y:S01]  /*1b70*/  UMOV UR13, UR29 ;  /* 0x0000001d000d7c82 */ /* 0x000fe20008000000 */
[----:B------:R-:W-:Y:S02]  /*1b80*/  UMOV UR21, UR37 ;  /* 0x0000002500157c82 */ /* 0x000fe40008000000 */
[----:B------:R-:W-:-:S09]  /*1b90*/  UISETP.NE.AND UP0, UPT, UR22, UR37, UPT ;  /* 0x000000251600728c */ /* 0x000fd2000bf05270 */
[----:B------:R-:W-:Y:S05]  /*1ba0*/  BRA.U UP0, `(.L_x_27) ;  /* 0xfffffff900cc7547 */ /* 0x000fea000b83ffff */
.L_x_20:
[----:B------:R-:W-:Y:S01]  /*1bb0*/  ULEA UR4, UR29, UR23, 0x3 ;  /* 0x000000171d047291 */ /* 0x000fe2000f8e18ff */
[----:B-1----:R-:W-:Y:S01]  /*1bc0*/  SHF.L.U32 R2, R17, 0x1f, RZ ;  /* 0x0000001f11027819 */ /* 0x002fe200000006ff */
[----:B------:R-:W-:Y:S01]  /*1bd0*/  @!P1 SYNCS.ARRIVE.TRANS64.A1T0 RZ, [UR23+0x68], RZ ;  /* 0x000068ffffff99a7 */ /* 0x000fe20008100017 */
[----:B------:R-:W-:-:S06]  /*1be0*/  UISETP.GT.AND UP0, UPT, UR46, UR45, UPT ;  /* 0x0000002d2e00728c */ /* 0x000fcc000bf04270 */
[----:B------:R1:W1:Y:S03]  /*1bf0*/  SYNCS.PHASECHK.TRANS64.TRYWAIT P1, [UR4+0x18], R2 ;  /* 0x00001802ff0075a7 */ /* 0x0002660008021104 */
[----:B------:R-:W-:Y:S05]  /*1c00*/  BRA.U !UP0, `(.L_x_28) ;  /* 0x0000000508387547 */ /* 0x000fea000b800000 */
[----:B------:R-:W-:Y:S01]  /*1c10*/  UIADD3 UR22, UPT, UPT, UR47, UR21, URZ ;  /* 0x000000152f167290 */ /* 0x000fe2000fffe0ff */
[----:B------:R-:W-:-:S11]  /*1c20*/  UMOV UR13, UR29 ;  /* 0x0000001d000d7c82 */ /* 0x000fd60008000000 */
.L_x_35:
[----:B------:R-:W-:Y:S01]  /*1c30*/  ULEA UR57, UR13, UR23, 0x3 ;  /* 0x000000170d397291 */ /* 0x000fe2000f8e18ff */
[----:B--2---:R-:W-:Y:S01]  /*1c40*/  @!P5 MOV R3, 0x10000 ;  /* 0x000100000003d802 */ /* 0x004fe20000000f00 */
[----:B-1----:R-:W-:Y:S10]  /*1c50*/  @P1 BRA `(.L_x_29) ;  /* 0x00000000000c1947 */ /* 0x002ff40003800000 */
[----:B------:R-:W-:-:S04]  /*1c60*/  SHF.L.U32 R4, R17, 0x1f, RZ ;  /* 0x0000001f11047819 */ /* 0x000fc800000006ff */
[----:B------:R-:W1:Y:S02]  /*1c70*/  SYNCS.PHASECHK.TRANS64.TRYWAIT P0, [UR57+0x18], R4 ;  /* 0x00001804ff0075a7 */ /* 0x000e640008001139 */
[----:B-1----:R-:W-:Y:S05]  /*1c80*/  @!P0 BRA `(.L_x_30) ;  /* 0x00000058003c8947 */ /* 0x002fea0003800000 */
.L_x_29:
[----:B------:R2:W-:Y:S01]  /*1c90*/  @!P5 SYNCS.ARRIVE.TRANS64 RZ, [UR57], R3 ;  /* 0x00000003ffffd9a7 */ /* 0x0005e20008000039 */
[----:B------:R-:W-:Y:S04]  /*1ca0*/  BSSY.RECONVERGENT B0, `(.L_x_31) ;  /* 0x0000003000007945 */ /* 0x000fe80003800200 */
[----:B------:R-:W-:Y:S05]  /*1cb0*/  @P4 BRA `(.L_x_32) ;  /* 0x0000000000044947 */ /* 0x000fea0003800000 */
[----:B------:R-:W-:Y:S05]  /*1cc0*/  BPT.TRAP 0x1 ;  /* 0x000000040000795c */ /* 0x000fea0000300000 */
.L_x_32:
[----:B------:R-:W-:Y:S05]  /*1cd0*/  BSYNC.RECONVERGENT B0 ;  /* 0x0000000000007941 */ /* 0x000fea0003800200 */
.L_x_31:
        /* <DEDUP_REMOVED lines=60> */
.L_x_34:
[----:B-1----:R-:W-:Y:S05]  /*20a0*/  BSYNC.RECONVERGENT B0 ;  /* 0x0000000000007941 */ /* 0x002fea0003800200 */
.L_x_33:
[----:B------:R-:W-:Y:S01]  /*20b0*/  UIADD3 UR21, UPT, UPT, UR21, 0x1, URZ ;  /* 0x0000000115157890 */ /* 0x000fe2000fffe0ff */
[----:B------:R-:W-:-:S03]  /*20c0*/  UMOV UR13, UR29 ;  /* 0x0000001d000d7c82 */ /* 0x000fc60008000000 */
[----:B------:R-:W-:-:S09]  /*20d0*/  UISETP.NE.AND UP0, UPT, UR21, UR22, UPT ;  /* 0x000000161500728c */ /* 0x000fd2000bf05270 */
[----:B------:R-:W-:Y:S05]  /*20e0*/  BRA.U UP0, `(.L_x_35) ;  /* 0xfffffff900d07547 */ /* 0x000fea000b83ffff */
.L_x_28:
[C---:B-1----:R-:W-:Y:S01]  /*20f0*/  LEA R2, R16.reuse, UR23, 0x3 ;  /* 0x0000001710027c11 */ /* 0x042fe2000f8e18ff */
[----:B------:R-:W-:Y:S01]  /*2100*/  NOP ;  /* 0x0000000000007918 */ /* 0x000fe20000000000 */
[----:B--2---:R-:W-:Y:S02]  /*2110*/  SHF.L.U32 R3, R13, 0x1f, RZ ;  /* 0x0000001f0d037819 */ /* 0x004fe400000006ff */
[----:B------:R-:W-:Y:S02]  /*2120*/  LEA R4, R16, UR23, 0x4 ;  /* 0x0000001710047c11 */ /* 0x000fe4000f8e20ff */
[----:B------:R-:W1:Y:S02]  /*2130*/  SYNCS.PHASECHK.TRANS64.TRYWAIT P0, [R2+URZ+0x70], R3 ;  /* 0x00007003020075a7 */ /* 0x000e6400080011ff */
[----:B-1----:R-:W-:Y:S05]  /*2140*/  @!P0 BRA `(.L_x_36) ;  /* 0x0000005400248947 */ /* 0x002fea0003800000 */
.L_x_121:
[----:B------:R-:W2:Y:S01]  /*2150*/  LDS.128 R4, [R4+0x100] ;  /* 0x0001000004047984 */ /* 0x000ea20000000c00 */
[----:B---3--:R-:W-:Y:S01]  /*2160*/  ISETP.GE.AND P0, PT, R26, 0x1, PT ;  /* 0x000000011a00780c */ /* 0x008fe20003f06270 */
[----:B-1----:R-:W-:Y:S01]  /*2170*/  VIADD R2, R2, 0x80 ;  /* 0x0000008002027836 */ /* 0x002fe20000000000 */
[----:B------:R-:W-:Y:S01]  /*2180*/  @!PT LDS RZ, [RZ] ;  /* 0x00000000fffff984 */ /* 0x000fe20000000800 */
[----:B------:R-:W-:Y:S01]  /*2190*/  @!PT LDS RZ, [RZ] ;  /* 0x00000000fffff984 */ /* 0x000fe20000000800 */
[----:B------:R-:W-:Y:S01]  /*21a0*/  @!PT LDS RZ, [RZ] ;  /* 0x00000000fffff984 */ /* 0x000fe20000000800 */
[----:B------:R-:W-:Y:S01]  /*21b0*/  @!PT LDS RZ, [RZ] ;  /* 0x00000000fffff984 */ /* 0x000fe20000000800 */
[----:B------:R1:W-:Y:S06]  /*21c0*/  MEMBAR.ALL.CTA ;  /* 0x0000000000007992 */ /* 0x0003ec0000008000 */
[----:B-1----:R-:W1:Y:S01]  /*21d0*/  FENCE.VIEW.ASYNC.S ;  /* 0x00000000000073c6 */ /* 0x002e620000000000 */
[----:B------:R-:W-:-:S04]  /*21e0*/  PRMT R2, RZ, 0x654, R2 ;  /* 0x00000654ff027816 */ /* 0x000fc80000000002 */
[----:B-1----:R1:W-:Y:S01]  /*21f0*/  SYNCS.ARRIVE.TRANS64.RED.A1T0 RZ, [R2+URZ], RZ ;  /* 0x000000ff02ff79a7 */ /* 0x0023e200081004ff */
[----:B--2---:R-:W-:-:S13]  /*2200*/  LOP3.LUT P2, RZ, R6, 0x1, RZ, 0xc0, !PT ;  /* 0x0000000106ff7812 */ /* 0x004fda000784c0ff */
[----:B------:R-:W-:Y:S01]  /*2210*/  @P2 SHF.R.U32.HI R3, RZ, 0x10, R5 ;  /* 0x00000010ff032819 */ /* 0x000fe20000011605 */
[----:B------:R-:W-:Y:S01]  /*2220*/  VOTEU.ANY UP0, P2 ;  /* 0x0000000000ff7886 */ /* 0x000fe20001000100 */
[----:B------:R-:W-:Y:S02]  /*2230*/  @P2 MOV R10, R4 ;  /* 0x00000004000a2202 */ /* 0x000fe40000000f00 */
[----:B------:R-:W-:Y:S02]  /*2240*/  @P2 R2UR.BROADCAST UR4, R3 ;  /* 0x00000000030422ca */ /* 0x000fe400008e0000 */
[----:B------:R-:W-:-:S11]  /*2250*/  @P2 LOP3.LUT R9, R5, 0xffff, RZ, 0xc0, !PT ;  /* 0x0000ffff05092812 */ /* 0x000fd600078ec0ff */
[----:B------:R-:W-:Y:S01]  /*2260*/  @UP0 UMOV UR60, UR4 ;  /* 0x00000004003c0c82 */ /* 0x000fe20008000000 */
[----:B-1----:R-:W-:Y:S05]  /*2270*/  @!P0 BRA `(.L_x_37) ;  /* 0x0000000000b88947 */ /* 0x002fea0003800000 */
[----:B------:R-:W4:Y:S01]  /*2280*/  LDC.64 R4, c[0x0][0xb18] ;  /* 0x0002c600ff047b82 */ /* 0x000f220000000a00 */
[----:B------:R-:W-:-:S07]  /*2290*/  ISETP.NE.AND P3, PT, R26, 0x1, PT ;  /* 0x000000011a00780c */ /* 0x000fce0003f65270 */
[----:B------:R-:W1:Y:S08]  /*22a0*/  LDC.64 R6, c[0x0][0xb10] ;  /* 0x0002c400ff067b82 */ /* 0x000e700000000a00 */
[----:B------:R-:W2:Y:S08]  /*22b0*/  LDC R14, c[0x0][0xb20] ;  /* 0x0002c800ff0e7b82 */ /* 0x000eb00000000800 */
[----:B------:R-:W3:Y:S01]  /*22c0*/  LDC R15, c[0x0][0xb0c] ;  /* 0x0002c300ff0f7b82 */ /* 0x000ee20000000800 */
[----:B----4-:R-:W-:Y:S01]  /*22d0*/  IMAD.HI.U32 R19, R0, R5, RZ ;  /* 0x0000000500137227 */ /* 0x010fe200078e00ff */
[----:B------:R-:W-:-:S03]  /*22e0*/  ISETP.NE.AND P0, PT, R4, 0x1, PT ;  /* 0x000000010400780c */ /* 0x000fc60003f05270 */
[----:B------:R-:W-:-:S03]  /*22f0*/  IMAD.HI.U32 R5, R9, R5, RZ ;  /* 0x0000000509057227 */ /* 0x000fc600078e00ff */
[----:B------:R-:W4:Y:S01]  /*2300*/  LDC.64 R2, c[0x0][0xb28] ;  /* 0x0002ca00ff027b82 */ /* 0x000f220000000a00 */
[----:B-1----:R-:W-:-:S04]  /*2310*/  IMAD.HI.U32 R20, R8, R6, RZ ;  /* 0x0000000608147227 */ /* 0x002fc800078e00ff */
[----:B------:R-:W-:Y:S01]  /*2320*/  IMAD.HI.U32 R21, R10, R6, RZ ;  /* 0x000000060a157227 */ /* 0x000fe200078e00ff */
[----:B------:R-:W-:Y:S02]  /*2330*/  SHF.R.U32.HI R20, RZ, R7, R20 ;  /* 0x00000007ff147219 */ /* 0x000fe40000011614 */
[-C--:B--2---:R-:W-:Y:S02]  /*2340*/  SHF.R.U32.HI R19, RZ, R14.reuse, R19 ;  /* 0x0000000eff137219 */ /* 0x084fe40000011613 */
[----:B------:R-:W-:Y:S02]  /*2350*/  SHF.R.U32.HI R5, RZ, R14, R5 ;  /* 0x0000000eff057219 */ /* 0x000fe40000011605 */
[----:B------:R-:W-:Y:S02]  /*2360*/  SEL R19, R0, R19, !P0 ;  /* 0x0000001300137207 */ /* 0x000fe40004000000 */
[----:B------:R-:W-:Y:S02]  /*2370*/  SHF.R.U32.HI R21, RZ, R7, R21 ;  /* 0x00000007ff157219 */ /* 0x000fe40000011615 */
[----:B---3--:R-:W-:-:S02]  /*2380*/  ISETP.NE.AND P1, PT, R15, 0x1, PT ;  /* 0x000000010f00780c */ /* 0x008fc40003f25270 */
[----:B------:R-:W-:Y:S02]  /*2390*/  SEL R5, R9, R5, !P0 ;  /* 0x0000000509057207 */ /* 0x000fe40004000000 */
[----:B------:R-:W-:Y:S02]  /*23a0*/  SEL R20, R8, R20, !P1 ;  /* 0x0000001408147207 */ /* 0x000fe40004800000 */
[----:B------:R-:W-:Y:S01]  /*23b0*/  SEL R21, R10, R21, !P1 ;  /* 0x000000150a157207 */ /* 0x000fe20004800000 */
[----:B----4-:R-:W-:-:S04]  /*23c0*/  IMAD.HI.U32 R18, R19, R2, RZ ;  /* 0x0000000213127227 */ /* 0x010fc800078e00ff */
        /* <DEDUP_REMOVED lines=10> */
[----:B------:R-:W-:-:S04]  /*2470*/  @!P0 IMAD.HI.U32 R7, R21, R2, RZ ;  /* 0x0000000215078227 */ /* 0x000fc800078e00ff */
[----:B------:R-:W-:Y:S01]  /*2480*/  IMAD.MOV R2, RZ, RZ, -R6 ;  /* 0x000000ffff027224 */ /* 0x000fe200078e0a06 */
[----:B------:R-:W-:Y:S02]  /*2490*/  @!P0 SHF.R.U32.HI R3, RZ, R3, R7 ;  /* 0x00000003ff038219 */ /* 0x000fe40000011607 */
[----:B------:R-:W-:Y:S01]  /*24a0*/  IADD3 R7, PT, PT, -R5, RZ, RZ ;  /* 0x000000ff05077210 */ /* 0x000fe20007ffe1ff */
[----:B------:R-:W-:Y:S01]  /*24b0*/  IMAD R2, R26, R2, R5 ;  /* 0x000000021a027224 */ /* 0x000fe200078e0205 */
        /* <DEDUP_REMOVED lines=10> */
.L_x_37:
[----:B------:R-:W1:Y:S02]  /*2560*/  LDCU UR4, c[0x0][0xb30] ;  /* 0x00016600ff0477ac */ /* 0x000e640008000800 */
[----:B-1----:R-:W-:-:S09]  /*2570*/  UISETP.NE.AND UP0, UPT, UR4, 0x1, UPT ;  /* 0x000000010400788c */ /* 0x002fd2000bf05270 */
[----:B------:R-:W-:Y:S05]  /*2580*/  BRA.U UP0, `(.L_x_38) ;  /* 0x0000000100407547 */ /* 0x000fea000b800000 */
[----:B------:R-:W1:Y:S08]  /*2590*/  LDC.64 R4, c[0x0][0xb10] ;  /* 0x0002c400ff047b82 */ /* 0x000e700000000a00 */
[----:B------:R-:W2:Y:S08]  /*25a0*/  LDC.64 R2, c[0x0][0xb18] ;  /* 0x0002c600ff027b82 */ /* 0x000eb00000000a00 */
[----:B------:R-:W3:Y:S08]  /*25b0*/  LDC R6, c[0x0][0xb20] ;  /* 0x0002c800ff067b82 */ /* 0x000ef00000000800 */
[----:B------:R-:W4:Y:S01]  /*25c0*/  LDC R7, c[0x0][0xb0c] ;  /* 0x0002c300ff077b82 */ /* 0x000f220000000800 */
[----:B-1----:R-:W-:-:S05]  /*25d0*/  IMAD.HI.U32 R4, R10, R4, RZ ;  /* 0x000000040a047227 */ /* 0x002fca00078e00ff */
[----:B------:R-:W-:Y:S01]  /*25e0*/  SHF.R.U32.HI R4, RZ, R5, R4 ;  /* 0x00000005ff047219 */ /* 0x000fe20000011604 */
[----:B--2---:R-:W-:Y:S01]  /*25f0*/  IMAD.HI.U32 R3, R9, R3, RZ ;  /* 0x0000000309037227 */ /* 0x004fe200078e00ff */
[----:B------:R-:W-:-:S04]  /*2600*/  ISETP.NE.AND P0, PT, R2, 0x1, PT ;  /* 0x000000010200780c */ /* 0x000fc80003f05270 */
[----:B---3--:R-:W-:-:S04]  /*2610*/  SHF.R.U32.HI R3, RZ, R6, R3 ;  /* 0x00000006ff037219 */ /* 0x008fc80000011603 */
[----:B------:R-:W-:Y:S02]  /*2620*/  SEL R3, R9, R3, !P0 ;  /* 0x0000000309037207 */ /* 0x000fe40004000000 */
[----:B----4-:R-:W-:-:S04]  /*2630*/  ISETP.NE.AND P1, PT, R7, 0x1, PT ;  /* 0x000000010700780c */ /* 0x010fc80003f25270 */
[----:B------:R-:W-:-:S05]  /*2640*/  SEL R4, R10, R4, !P1 ;  /* 0x000000040a047207 */ /* 0x000fca0004800000 */
[----:B------:R-:W-:Y:S02]  /*2650*/  IMAD.IADD R5, R3, 0x1, -R4 ;  /* 0x0000000103057824 */ /* 0x000fe400078e0a04 */
[----:B------:R-:W-:Y:S02]  /*2660*/  IMAD.IADD R3, R4, 0x1, -R3 ;  /* 0x0000000104037824 */ /* 0x000fe400078e0a03 */
[----:B------:R-:W-:Y:S02]  /*2670*/  IMAD R10, R5, R7, R10 ;  /* 0x00000007050a7224 */ /* 0x000fe400078e020a */
[----:B------:R-:W-:-:S07]  /*2680*/  IMAD R9, R3, R2, R9 ;  /* 0x0000000203097224 */ /* 0x000fce00078e0209 */
.L_x_38:
[----:B------:R-:W-:Y:S01]  /*2690*/  VIADD R16, R16, 0x1 ;  /* 0x0000000110107836 */ /* 0x000fe20000000000 */
[----:B------:R-:W-:Y:S01]  /*26a0*/  PLOP3.LUT P1, PT, PT, PT, PT, 0x80, 0x8 ;  /* 0x000000000008781c */ /* 0x000fe20003f2f070 */
[----:B------:R-:W-:Y:S02]  /*26b0*/  IMAD.IADD R15, R10, 0x1, R63 ;  /* 0x000000010a0f7824 */ /* 0x000fe400078e023f */
[----:B------:R-:W-:Y:S01]  /*26c0*/  IMAD.IADD R14, R9, 0x1, R62 ;  /* 0x00000001090e7824 */ /* 0x000fe200078e023e */
[----:B------:R-:W-:-:S04]  /*26d0*/  ISETP.NE.AND P0, PT, R16, 0x2, PT ;  /* 0x000000021000780c */ /* 0x000fc80003f05270 */
[----:B------:R-:W-:Y:S02]  /*26e0*/  SEL R2, RZ, 0x1, P0 ;  /* 0x00000001ff027807 */ /* 0x000fe40000000000 */
[----:B------:R-:W-:Y:S02]  /*26f0*/  SEL R16, R16, RZ, P0 ;  /* 0x000000ff10107207 */ /* 0x000fe40000000000 */
[----:B------:R-:W-:Y:S01]  /*2700*/  LOP3.LUT R13, R13, R2, RZ, 0x3c, !PT ;  /* 0x000000020d0d7212 */ /* 0x000fe200078e3cff */
[----:B------:R-:W-:Y:S06]  /*2710*/  @P2 BRA `(.L_x_39) ;  /* 0xffffffec00782947 */ /* 0x000fec000383ffff */
[----:B------:R-:W-:Y:S01]  /*2720*/  UIADD3 UR23, UPT, UPT, UR23, 0x18, URZ ;  /* 0x0000001817177890 */ /* 0x000fe2000fffe0ff */
[----:B------:R-:W-:-:S03]  /*2730*/  SHF.L.U32 R2, R17, 0x1f, RZ ;  /* 0x0000001f11027819 */ /* 0x000fc600000006ff */
[----:B------:R-:W-:-:S09]  /*2740*/  ULEA UR4, UR29, UR23, 0x3 ;  /* 0x000000171d047291 */ /* 0x000fd2000f8e18ff */
[----:B------:R-:W1:Y:S02]  /*2750*/  SYNCS.PHASECHK.TRANS64.TRYWAIT P0, [UR4], R2 ;  /* 0x00000002ff0075a7 */ /* 0x000e640008001104 */
[----:B-1----:R-:W-:Y:S05]  /*2760*/  @!P0 BRA `(.L_x_40) ;  /* 0x0000004c00b08947 */ /* 0x002fea0003800000 */
.L_x_123:
[----:B------:R-:W-:-:S04]  /*2770*/  UIADD3 UR4, UPT, UPT, UR29, 0x1, URZ ;  /* 0x000000011d047890 */ /* 0x000fc8000fffe0ff */
[----:B------:R-:W-:-:S04]  /*2780*/  UISETP.NE.AND UP0, UPT, UR4, 0x3, UPT ;  /* 0x000000030400788c */ /* 0x000fc8000bf05270 */
[----:B------:R-:W-:Y:S02]  /*2790*/  USEL UR6, URZ, 0x1, UP0 ;  /* 0x00000001ff067887 */ /* 0x000fe40008000000 */
[----:B------:R-:W-:-:S04]  /*27a0*/  USEL UR4, UR4, URZ, UP0 ;  /* 0x000000ff04047287 */ /* 0x000fc80008000000 */
[----:B------:R-:W-:Y:S01]  /*27b0*/  ULEA UR5, UR4, UR23, 0x3 ;  /* 0x0000001704057291 */ /* 0x000fe2000f8e18ff */
[----:B------:R-:W-:-:S04]  /*27c0*/  LOP3.LUT R17, R17, UR6, RZ, 0x3c, !PT ;  /* 0x0000000611117c12 */ /* 0x000fc8000f8e3cff */
[----:B-1----:R-:W-:-:S04]  /*27d0*/  SHF.L.U32 R2, R17, 0x1f, RZ ;  /* 0x0000001f11027819 */ /* 0x002fc800000006ff */
[----:B------:R-:W1:Y:S02]  /*27e0*/  SYNCS.PHASECHK.TRANS64.TRYWAIT P0, [UR5], R2 ;  /* 0x00000002ff0075a7 */ /* 0x000e640008001105 */
[----:B-1----:R-:W-:Y:S05]  /*27f0*/  @!P0 BRA `(.L_x_41) ;  /* 0x0000004c00a48947 */ /* 0x002fea0003800000 */
.L_x_125:
[----:B------:R-:W-:-:S04]  /*2800*/  UIADD3 UR4, UPT, UPT, UR4, 0x1, URZ ;  /* 0x0000000104047890 */ /* 0x000fc8000fffe0ff */
[----:B------:R-:W-:-:S04]  /*2810*/  UISETP.NE.AND UP0, UPT, UR4, 0x3, UPT ;  /* 0x000000030400788c */ /* 0x000fc8000bf05270 */
[----:B------:R-:W-:Y:S02]  /*2820*/  USEL UR5, URZ, 0x1, UP0 ;  /* 0x00000001ff057887 */ /* 0x000fe40008000000 */
[----:B------:R-:W-:-:S04]  /*2830*/  USEL UR4, UR4, URZ, UP0 ;  /* 0x000000ff04047287 */ /* 0x000fc80008000000 */
[----:B------:R-:W-:Y:S01]  /*2840*/  ULEA UR4, UR4, UR23, 0x3 ;  /* 0x0000001704047291 */ /* 0x000fe2000f8e18ff */
[----:B-1----:R-:W-:-:S04]  /*2850*/  LOP3.LUT R2, R17, UR5, RZ, 0x3c, !PT ;  /* 0x0000000511027c12 */ /* 0x002fc8000f8e3cff */
[----:B------:R-:W-:Y:S01]  /*2860*/  SHF.L.U32 R2, R2, 0x1f, RZ ;  /* 0x0000001f02027819 */ /* 0x000fe200000006ff */
[----:B----4-:R-:W-:-:S07]  /*2870*/  IMAD.U32 R0, RZ, RZ, UR4 ;  /* 0x00000004ff007e24 */ /* 0x010fce000f8e00ff */
.L_x_42:
[----:B-1----:R1:W2:Y:S02]  /*2880*/  SYNCS.PHASECHK.TRANS64.TRYWAIT P0, [R0+URZ], R2 ;  /* 0x00000002000075a7 */ /* 0x0022a400080011ff */
[----:B--2---:R-:W-:Y:S05]  /*2890*/  @!P0 NANOSLEEP.SYNCS 0x989680 ;  /* 0x009896800000895d */ /* 0x004fea0003900000 */
[----:B------:R-:W2:Y:S02]  /*28a0*/  @!P0 SYNCS.PHASECHK.TRANS64 P0, [R0+URZ], R2 ;  /* 0x00000002000085a7 */ /* 0x000ea400080010ff */
[----:B--2---:R-:W-:Y:S05]  /*28b0*/  @P0 EXIT ;  /* 0x000000000000094d */ /* 0x004fea0003800000 */
[----:B------:R-:W-:Y:S05]  /*28c0*/  BRA `(.L_x_42) ;  /* 0xfffffffc00ec7947 */ /* 0x000fea000383ffff */
.L_x_17:
[----:B------:R-:W-:-:S04]  /*28d0*/  UISETP.NE.AND UP1, UPT, UR53, URZ, UPT ;  /* 0x000000ff3500728c */ /* 0x000fc8000bf25270 */
[----:B------:R-:W-:-:S09]  /*28e0*/  UISETP.NE.OR UP1, UPT, UR10, 0x1, UP1 ;  /* 0x000000010a00788c */ /* 0x000fd20008f25670 */
[----:B------:R-:W-:Y:S05]  /*28f0*/  BRA.U UP1, `(.L_x_43) ;  /* 0x0000000501487547 */ /* 0x000fea000b800000 */
[----:B------:R-:W-:Y:S01]  /*2900*/  ISETP.NE.AND P2, PT, R2, RZ, PT ;  /* 0x000000ff0200720c */ /* 0x000fe20003f45270 */
[----:B------:R-:W-:Y:S01]  /*2910*/  IMAD.MOV.U32 R12, RZ, RZ, 0x1 ;  /* 0x00000001ff0c7424 */ /* 0x000fe200078e00ff */
[----:B------:R-:W-:Y:S02]  /*2920*/  CS2R R10, SRZ ;  /* 0x00000000000a7805 */ /* 0x000fe4000001ff00 */
[----:B------:R-:W-:Y:S01]  /*2930*/  CS2R R8, SRZ ;  /* 0x0000000000087805 */ /* 0x000fe2000001ff00 */
[----:B------:R-:W-:Y:S01]  /*2940*/  UMOV UR6, 0x400 ;  /* 0x0000040000067882 */ /* 0x000fe20000000000 */
[----:B------:R-:W-:Y:S01]  /*2950*/  UMOV UR5, URZ ;  /* 0x000000ff00057c82 */ /* 0x000fe20008000000 */
[----:B------:R-:W-:-:S12]  /*2960*/  ULEA UR6, UR53, UR6, 0x18 ;  /* 0x0000000635067291 */ /* 0x000fd8000f8ec0ff */
.L_x_47:
[----:B------:R-:W-:Y:S02]  /*2970*/  LEA R0, R8, UR6, 0x3 ;  /* 0x0000000608007c11 */ /* 0x000fe4000f8e18ff */
[----:B------:R-:W-:-:S03]  /*2980*/  SHF.L.U32 R4, R9, 0x1f, RZ ;  /* 0x0000001f09047819 */ /* 0x000fc600000006ff */
[----:B------:R-:W-:Y:S01]  /*2990*/  VIADD R5, R0, 0xe0 ;  /* 0x000000e000057836 */ /* 0x000fe20000000000 */
[----:B------:R-:W1:Y:S02]  /*29a0*/  SYNCS.PHASECHK.TRANS64.TRYWAIT P0, [R0+URZ+0xd0], R4 ;  /* 0x0000d004000075a7 */ /* 0x000e6400080011ff */
[----:B-1----:R-:W-:Y:S05]  /*29b0*/  @!P0 BRA `(.L_x_44) ;  /* 0x0000004c004c8947 */ /* 0x002fea0003800000 */
.L_x_126:
[----:B------:R-:W-:Y:S01]  /*29c0*/  ULEA UR4, UR5, UR6, 0x3 ;  /* 0x0000000605047291 */ /* 0x000fe2000f8e18ff */
[----:B-1----:R-:W-:Y:S01]  /*29d0*/  PRMT R0, RZ, 0x654, R5 ;  /* 0x00000654ff007816 */ /* 0x002fe20000000005 */
[----:B------:R-:W-:Y:S01]  /*29e0*/  @!P2 IMAD.MOV.U32 R4, RZ, RZ, 0x10 ;  /* 0x00000010ff04a424 */ /* 0x000fe200078e00ff */
[----:B------:R-:W-:Y:S01]  /*29f0*/  SHF.L.U32 R5, R12, 0x1f, RZ ;  /* 0x0000001f0c057819 */ /* 0x000fe200000006ff */
[----:B------:R-:W-:Y:S01]  /*2a00*/  UIADD3 UR7, UPT, UPT, UR4, 0x70, URZ ;  /* 0x0000007004077890 */ /* 0x000fe2000fffe0ff */
[----:B------:R1:W-:Y:S05]  /*2a10*/  SYNCS.ARRIVE.TRANS64.RED.A1T0 RZ, [R0+URZ], RZ ;  /* 0x000000ff00ff79a7 */ /* 0x0003ea00081004ff */
[----:B------:R-:W-:Y:S01]  /*2a20*/  IMAD.U32 R6, RZ, RZ, UR7 ;  /* 0x00000007ff067e24 */ /* 0x000fe2000f8e00ff */
[----:B------:R-:W2:Y:S04]  /*2a30*/  SYNCS.PHASECHK.TRANS64.TRYWAIT P0, [UR4+0x80], R5 ;  /* 0x00008005ff0075a7 */ /* 0x000ea80008001104 */
[----:B------:R-:W-:Y:S01]  /*2a40*/  PRMT R6, R2, 0x654, R6 ;  /* 0x0000065402067816 */ /* 0x000fe20000000006 */
[----:B-12---:R-:W-:Y:S06]  /*2a50*/  @!P0 BRA `(.L_x_45) ;  /* 0x0000004c00388947 */ /* 0x006fec0003800000 */
.L_x_128:
[----:B------:R-:W-:Y:S01]  /*2a60*/  ULEA UR8, UR5, UR6, 0x4 ;  /* 0x0000000605087291 */ /* 0x000fe2000f8e20ff */
[----:B------:R-:W-:Y:S01]  /*2a70*/  SEL R3, R6, R3, !P2 ;  /* 0x0000000306037207 */ /* 0x000fe20005000000 */
[----:B------:R-:W-:Y:S01]  /*2a80*/  UIADD3 UR9, UPT, UPT, UR4, 0x70, URZ ;  /* 0x0000007004097890 */ /* 0x000fe2000fffe0ff */
[----:B-1----:R-:W-:Y:S01]  /*2a90*/  LEA R0, R11, UR6, 0x3 ;  /* 0x000000060b007c11 */ /* 0x002fe2000f8e18ff */
[----:B------:R-:W-:Y:S01]  /*2aa0*/  UIADD3 UR8, UPT, UPT, UR8, 0x100, URZ ;  /* 0x0000010008087890 */ /* 0x000fe2000fffe0ff */
[----:B------:R1:W-:Y:S01]  /*2ab0*/  @!P2 SYNCS.ARRIVE.TRANS64.RED RZ, [R3+URZ], R4 ;  /* 0x0000000403ffa9a7 */ /* 0x0003e200080004ff */
[----:B------:R-:W-:Y:S01]  /*2ac0*/  UIADD3 UR4, UPT, UPT, UR5, 0x1, URZ ;  /* 0x0000000105047890 */ /* 0x000fe2000fffe0ff */
[----:B------:R-:W-:-:S03]  /*2ad0*/  VIADD R8, R8, 0x1 ;  /* 0x0000000108087836 */ /* 0x000fc60000000000 */
[----:B------:R-:W-:Y:S02]  /*2ae0*/  UISETP.NE.AND UP0, UPT, UR4, 0x2, UPT ;  /* 0x000000020400788c */ /* 0x000fe4000bf05270 */
[----:B------:R-:W-:Y:S01]  /*2af0*/  ISETP.NE.AND P0, PT, R8, 0x2, PT ;  /* 0x000000020800780c */ /* 0x000fe20003f05270 */
[----:B------:R-:W-:Y:S06]  /*2b00*/  UGETNEXTWORKID.BROADCAST [UR8], [UR9] ;  /* 0x00000000080073ca */ /* 0x000fec0008000100 */
[----:B------:R-:W-:Y:S02]  /*2b10*/  USEL UR7, URZ, 0x1, UP0 ;  /* 0x00000001ff077887 */ /* 0x000fe40008000000 */
[----:B------:R-:W-:-:S04]  /*2b20*/  USEL UR5, UR4, URZ, UP0 ;  /* 0x000000ff04057287 */ /* 0x000fc80008000000 */
[----:B------:R-:W-:Y:S02]  /*2b30*/  LOP3.LUT R12, R12, UR7, RZ, 0x3c, !PT ;  /* 0x000000070c0c7c12 */ /* 0x000fe4000f8e3cff */
[----:B-1----:R-:W-:-:S04]  /*2b40*/  SHF.L.U32 R4, R10, 0x1f, RZ ;  /* 0x0000001f0a047819 */ /* 0x002fc800000006ff */
[----:B------:R-:W1:Y:S02]  /*2b50*/  SYNCS.PHASECHK.TRANS64.TRYWAIT P1, [R0+URZ+0x70], R4 ;  /* 0x00007004000075a7 */ /* 0x000e6400080211ff */
[----:B-1----:R-:W-:Y:S05]  /*2b60*/  @!P1 BRA `(.L_x_46) ;  /* 0x0000004c000c9947 */ /* 0x002fea0003800000 */
.L_x_129:
[C---:B-1----:R-:W-:Y:S01]  /*2b70*/  LEA R4, R11.reuse, UR6, 0x4 ;  /* 0x000000060b047c11 */ /* 0x042fe2000f8e20ff */
[----:B------:R-:W-:Y:S01]  /*2b80*/  VIADD R0, R0, 0x80 ;  /* 0x0000008000007836 */ /* 0x000fe20000000000 */
[----:B------:R-:W-:Y:S01]  /*2b90*/  SEL R8, R8, RZ, P0 ;  /* 0x000000ff08087207 */ /* 0x000fe20000000000 */
[----:B------:R-:W-:-:S03]  /*2ba0*/  VIADD R11, R11, 0x1 ;  /* 0x000000010b0b7836 */ /* 0x000fc60000000000 */
[----:B------:R-:W1:Y:S01]  /*2bb0*/  LDS.128 R4, [R4+0x100] ;  /* 0x0001000004047984 */ /* 0x000e620000000c00 */
[----:B------:R-:W-:Y:S02]  /*2bc0*/  PRMT R0, RZ, 0x654, R0 ;  /* 0x00000654ff007816 */ /* 0x000fe40000000000 */
[C---:B------:R-:W-:Y:S01]  /*2bd0*/  ISETP.NE.AND P1, PT, R11.reuse, 0x2, PT ;  /* 0x000000020b00780c */ /* 0x040fe20003f25270 */
[----:B------:R-:W-:Y:S01]  /*2be0*/  @!PT LDS RZ, [RZ] ;  /* 0x00000000fffff984 */ /* 0x000fe20000000800 */
[----:B------:R-:W-:Y:S01]  /*2bf0*/  @!PT LDS RZ, [RZ] ;  /* 0x00000000fffff984 */ /* 0x000fe20000000800 */
[----:B------:R-:W-:Y:S01]  /*2c00*/  @!PT LDS RZ, [RZ] ;  /* 0x00000000fffff984 */ /* 0x000fe20000000800 */
[----:B------:R-:W-:Y:S01]  /*2c10*/  @!PT LDS RZ, [RZ] ;  /* 0x00000000fffff984 */ /* 0x000fe20000000800 */
[----:B------:R2:W-:Y:S06]  /*2c20*/  MEMBAR.ALL.CTA ;  /* 0x0000000000007992 */ /* 0x0005ec0000008000 */
[----:B--2---:R-:W2:Y:S01]  /*2c30*/  FENCE.VIEW.ASYNC.S ;  /* 0x00000000000073c6 */ /* 0x004ea20000000000 */
[----:B------:R-:W-:Y:S01]  /*2c40*/  SEL R11, R11, RZ, P1 ;  /* 0x000000ff0b0b7207 */ /* 0x000fe20000800000 */
[----:B--2---:R2:W-:Y:S01]  /*2c50*/  SYNCS.ARRIVE.TRANS64.RED.A1T0 RZ, [R0+URZ], RZ ;  /* 0x000000ff00ff79a7 */ /* 0x0045e200081004ff */
[----:B-1----:R-:W-:-:S02]  /*2c60*/  LOP3.LUT P3, RZ, R6, 0x1, RZ, 0xc0, !PT ;  /* 0x0000000106ff7812 */ /* 0x002fc4000786c0ff */
[----:B------:R-:W-:-:S04]  /*2c70*/  SEL R4, RZ, 0x1, P1 ;  /* 0x00000001ff047807 */ /* 0x000fc80000800000 */
[----:B------:R-:W-:Y:S02]  /*2c80*/  LOP3.LUT R10, R10, R4, RZ, 0x3c, !PT ;  /* 0x000000040a0a7212 */ /* 0x000fe400078e3cff */
[----:B--2---:R-:W-:-:S04]  /*2c90*/  SEL R0, RZ, 0x1, P0 ;  /* 0x00000001ff007807 */ /* 0x004fc80000000000 */
[----:B------:R-:W-:Y:S01]  /*2ca0*/  LOP3.LUT R9, R9, R0, RZ, 0x3c, !PT ;  /* 0x0000000009097212 */ /* 0x000fe200078e3cff */
[----:B------:R-:W-:Y:S06]  /*2cb0*/  @P3 BRA `(.L_x_47) ;  /* 0xfffffffc002c3947 */ /* 0x000fec000383ffff */
[----:B------:R-:W-:Y:S01]  /*2cc0*/  ULEA UR4, UR5, UR6, 0x3 ;  /* 0x0000000605047291 */ /* 0x000fe2000f8e18ff */
[----:B------:R-:W-:-:S08]  /*2cd0*/  SHF.L.U32 R2, R12, 0x1f, RZ ;  /* 0x0000001f0c027819 */ /* 0x000fd000000006ff */
[----:B------:R-:W1:Y:S02]  /*2ce0*/  SYNCS.PHASECHK.TRANS64 P0, [UR4+0x80], R2 ;  /* 0x00008002ff0075a7 */ /* 0x000e640008001004 */
[----:B-1----:R-:W-:Y:S05]  /*2cf0*/  @P0 BRA `(.L_x_48) ;  /* 0x0000000000080947 */ /* 0x002fea0003800000 */
[----:B------:R-:W1:Y:S02]  /*2d00*/  SYNCS.PHASECHK.TRANS64.TRYWAIT P0, [UR4+0x80], R2 ;  /* 0x00008002ff0075a7 */ /* 0x000e640008001104 */
[----:B-1----:R-:W-:Y:S05]  /*2d10*/  @!P0 BRA `(.L_x_49) ;  /* 0x0000004800b48947 */ /* 0x002fea0003800000 */
.L_x_48:
[----:B------:R-:W-:-:S04]  /*2d20*/  UIADD3 UR7, UPT, UPT, UR5, 0x1, URZ ;  /* 0x0000000105077890 */ /* 0x000fc8000fffe0ff */
[----:B------:R-:W-:-:S04]  /*2d30*/  UISETP.NE.AND UP0, UPT, UR7, 0x2, UPT ;  /* 0x000000020700788c */ /* 0x000fc8000bf05270 */
[----:B------:R-:W-:Y:S02]  /*2d40*/  USEL UR8, URZ, 0x1, UP0 ;  /* 0x00000001ff087887 */ /* 0x000fe40008000000 */
[----:B------:R-:W-:-:S04]  /*2d50*/  USEL UR7, UR7, URZ, UP0 ;  /* 0x000000ff07077287 */ /* 0x000fc80008000000 */
[----:B------:R-:W-:Y:S01]  /*2d60*/  ULEA UR7, UR7, UR6, 0x3 ;  /* 0x0000000607077291 */ /* 0x000fe2000f8e18ff */
[----:B-1----:R-:W-:-:S04]  /*2d70*/  LOP3.LUT R2, R12, UR8, RZ, 0x3c, !PT ;  /* 0x000000080c027c12 */ /* 0x002fc8000f8e3cff */
[----:B------:R-:W-:-:S04]  /*2d80*/  SHF.L.U32 R0, R2, 0x1f, RZ ;  /* 0x0000001f02007819 */ /* 0x000fc800000006ff */
[----:B------:R-:W1:Y:S02]  /*2d90*/  SYNCS.PHASECHK.TRANS64 P0, [UR7+0x80], R0 ;  /* 0x00008000ff0075a7 */ /* 0x000e640008001007 */
[----:B-1----:R-:W-:Y:S05]  /*2da0*/  @P0 EXIT ;  /* 0x000000000000094d */ /* 0x002fea0003800000 */
[----:B------:R-:W-:Y:S02]  /*2db0*/  SHF.L.U32 R2, R2, 0x1f, RZ ;  /* 0x0000001f02027819 */ /* 0x000fe400000006ff */
[----:B------:R-:W-:-:S07]  /*2dc0*/  MOV R0, UR7 ;  /* 0x0000000700007c02 */ /* 0x000fce0008000f00 */
.L_x_50:
[----:B-1----:R1:W2:Y:S02]  /*2dd0*/  SYNCS.PHASECHK.TRANS64.TRYWAIT P0, [R0+URZ+0x80], R2 ;  /* 0x00008002000075a7 */ /* 0x0022a400080011ff */
[----:B--2---:R-:W-:Y:S05]  /*2de0*/  @!P0 NANOSLEEP.SYNCS 0x989680 ;  /* 0x009896800000895d */ /* 0x004fea0003900000 */
[----:B------:R-:W2:Y:S02]  /*2df0*/  @!P0 SYNCS.PHASECHK.TRANS64 P0, [R0+URZ+0x80], R2 ;  /* 0x00008002000085a7 */ /* 0x000ea400080010ff */
[----:B--2---:R-:W-:Y:S05]  /*2e00*/  @P0 EXIT ;  /* 0x000000000000094d */ /* 0x004fea0003800000 */
[----:B------:R-:W-:Y:S05]  /*2e10*/  BRA `(.L_x_50) ;  /* 0xfffffffc00ec7947 */ /* 0x000fea000383ffff */
.L_x_43:
[----:B------:R-:W-:-:S09]  /*2e20*/  UISETP.NE.AND UP1, UPT, UR10, URZ, UPT ;  /* 0x000000ff0a00728c */ /* 0x000fd2000bf25270 */
[----:B------:R-:W-:Y:S05]  /*2e30*/  BRA.U UP1, `(.L_x_51) ;  /* 0x0000001101f47547 */ /* 0x000fea000b800000 */
[----:B------:R-:W-:Y:S01]  /*2e40*/  UMOV UR4, 0x40 ;  /* 0x0000004000047882 */ /* 0x000fe20000000000 */
[----:B------:R-:W-:Y:S01]  /*2e50*/  NOP ;  /* 0x0000000000007918 */ /* 0x000fe20000000000 */
[----:B------:R-:W-:Y:S01]  /*2e60*/  ULEA UR5, UR53, UR4, 0x18 ;  /* 0x0000000435057291 */ /* 0x000fe2000f8ec0ff */
[----:B------:R-:W-:Y:S02]  /*2e70*/  UMOV UR6, 0x400 ;  /* 0x0000040000067882 */ /* 0x000fe40000000000 */
[----:B------:R-:W-:-:S06]  /*2e80*/  ULEA UR6, UR53, UR6, 0x18 ;  /* 0x0000000635067291 */ /* 0x000fcc000f8ec0ff */
[----:B------:R-:W1:Y:S02]  /*2e90*/  LDS.U8 R0, [UR5+0x1c] ;  /* 0x00001c05ff007984 */ /* 0x000e640008000000 */
[----:B-1----:R-:W-:-:S13]  /*2ea0*/  ISETP.NE.AND P0, PT, R0, RZ, PT ;  /* 0x000000ff0000720c */ /* 0x002fda0003f05270 */
[----:B------:R-:W-:Y:S05]  /*2eb0*/  @P0 BRA `(.L_x_52) ;  /* 0x0000000000580947 */ /* 0x000fea0003800000 */
[----:B------:R-:W-:-:S13]  /*2ec0*/  ELECT P0, URZ, PT ;  /* 0x0000000000ff782f */ /* 0x000fda0003800000 */
[----:B------:R-:W-:Y:S05]  /*2ed0*/  @!P0 BRA `(.L_x_53) ;  /* 0x0000000000608947 */ /* 0x000fea0003800000 */
[----:B------:R-:W-:Y:S01]  /*2ee0*/  UMOV UR4, 0x10 ;  /* 0x0000001000047882 */ /* 0x000fe20000000000 */
[----:B------:R-:W-:Y:S01]  /*2ef0*/  HFMA2 R0, -RZ, RZ, 0, 5.9604644775390625e-08 ;  /* 0x00000001ff007431 */ /* 0x000fe200000001ff */
[----:B------:R-:W-:-:S03]  /*2f00*/  MOV R2, 0xffff ;  /* 0x0000ffff00027802 */ /* 0x000fc60000000f00 */
[----:B------:R-:W-:Y:S04]  /*2f10*/  DEPBAR.LE SB1, 0x36 ;  /* 0x00009d800000791a */ /* 0x000fe80000000000 */
[----:B------:R-:W1:Y:S02]  /*2f20*/  UTCATOMSWS.FIND_AND_SET.ALIGN UP0, UR4, UR4 ;  /* 0x00000004000475e3 */ /* 0x000e640008000800 */
[----:B-1----:R-:W-:Y:S01]  /*2f30*/  MOV R3, UR4 ;  /* 0x0000000400037c02 */ /* 0x002fe20008000f00 */
[----:B------:R-:W-:Y:S06]  /*2f40*/  BRA.U UP0, `(.L_x_54) ;  /* 0x0000000100187547 */ /* 0x000fec000b800000 */
.L_x_55:
[----:B------:R-:W-:Y:S05]  /*2f50*/  NANOSLEEP 0x64 ;  /* 0x000000640000795d */ /* 0x000fea0003800000 */
[----:B------:R-:W-:-:S05]  /*2f60*/  UMOV UR4, 0x10 ;  /* 0x0000001000047882 */ /* 0x000fca0000000000 */
[----:B------:R-:W-:Y:S04]  /*2f70*/  DEPBAR.LE SB1, 0x36 ;  /* 0x00009d800000791a */ /* 0x000fe80000000000 */
[----:B------:R-:W1:Y:S02]  /*2f80*/  UTCATOMSWS.FIND_AND_SET.ALIGN UP0, UR4, UR4 ;  /* 0x00000004000475e3 */ /* 0x000e640008000800 */
[----:B-1----:R-:W-:Y:S01]  /*2f90*/  MOV R3, UR4 ;  /* 0x0000000400037c02 */ /* 0x002fe20008000f00 */
[----:B------:R-:W-:Y:S05]  /*2fa0*/  BRA.U !UP0, `(.L_x_55) ;  /* 0xfffffffd08e87547 */ /* 0x000fea000b83ffff */
.L_x_54:
[-C--:B------:R-:W-:Y:S02]  /*2fb0*/  SHF.L.U32 R2, R2, R3.reuse, RZ ;  /* 0x0000000302027219 */ /* 0x080fe400000006ff */
[----:B------:R-:W-:Y:S01]  /*2fc0*/  SHF.L.U32 R0, R0, R3, RZ ;  /* 0x0000000300007219 */ /* 0x000fe200000006ff */
[----:B------:R-:W-:Y:S02]  /*2fd0*/  IMAD.SHL.U32 R3, R3, 0x20, RZ ;  /* 0x0000002003037824 */ /* 0x000fe400078e00ff */
[----:B------:R1:W-:Y:S04]  /*2fe0*/  ATOMS.OR RZ, [UR5+0x14], R2 ;  /* 0x00001402ffff798c */ /* 0x0003e8000b000005 */
[----:B------:R1:W-:Y:S04]  /*2ff0*/  ATOMS.OR RZ, [UR5+0x18], R0 ;  /* 0x00001800ffff798c */ /* 0x0003e8000b000005 */
[----:B------:R1:W-:Y:S01]  /*3000*/  STS [UR6+0x120], R3 ;  /* 0x00012003ff007988 */ /* 0x0003e20008000806 */
[----:B------:R-:W-:Y:S05]  /*3010*/  BRA `(.L_x_53) ;  /* 0x0000000000107947 */ /* 0x000fea0003800000 */
.L_x_52:
[----:B------:R-:W-:Y:S02]  /*3020*/  MOV R0, 0xffffffff ;  /* 0xffffffff00007802 */ /* 0x000fe40000000f00 */
[----:B------:R-:W-:-:S03]  /*3030*/  MOV R2, 0x3060 ;  /* 0x0000306000027802 */ /* 0x000fc60000000f00 */
[----:B------:R1:W-:Y:S04]  /*3040*/  STS [UR6+0x120], R0 ;  /* 0x00012000ff007988 */ /* 0x0003e80008000806 */
[----:B-1-3-5:R-:W-:Y:S05]  /*3050*/  CALL.REL.NOINC `($__internal_1_$__cuda_sm10x_tcgen05_guardrail_trap_phase_invalid_during_alloc) ;  /* 0x0000004c00887944 */ /* 0x02afea0003c00000 */
.L_x_53:
[----:B------:R-:W-:Y:S05]  /*3060*/  WARPSYNC.ALL ;  /* 0x0000000000007948 */ /* 0x000fea0003800000 */
[----:B------:R-:W2:Y:S01]  /*3070*/  S2UR UR4, SR_CgaCtaId ;  /* 0x00000000000479c3 */ /* 0x000ea20000008800 */
[----:B------:R-:W-:Y:S01]  /*3080*/  UMOV UR71, 0x400 ;  /* 0x0000040000477882 */ /* 0x000fe20000000000 */
[----:B------:R-:W-:-:S06]  /*3090*/  NOP ;  /* 0x0000000000007918 */ /* 0x000fcc0000000000 */
[----:B------:R-:W-:Y:S06]  /*30a0*/  BAR.ARV 0x6, 0xa0 ;  /* 0x0182800000007b1d */ /* 0x000fec0000002000 */
[----:B------:R-:W4:Y:S01]  /*30b0*/  LDCU UR5, c[0x0][0x38c] ;  /* 0x00007180ff0577ac */ /* 0x000f220008000800 */
[----:B------:R-:W-:Y:S01]  /*30c0*/  IMAD.MOV.U32 R11, RZ, RZ, 0x1 ;  /* 0x00000001ff0b7424 */ /* 0x000fe200078e00ff */
[----:B------:R-:W-:Y:S01]  /*30d0*/  CS2R R8, SRZ ;  /* 0x0000000000087805 */ /* 0x000fe2000001ff00 */
[----:B------:R-:W-:Y:S01]  /*30e0*/  IMAD.MOV.U32 R10, RZ, RZ, RZ ;  /* 0x000000ffff0a7224 */ /* 0x000fe200078e00ff */
[----:B------:R-:W3:Y:S01]  /*30f0*/  LDCU UR7, c[0x0][0x38c] ;  /* 0x00007180ff0777ac */ /* 0x000ee20008000800 */
[----:B------:R-:W-:Y:S01]  /*3100*/  UMOV UR74, URZ ;  /* 0x000000ff004a7c82 */ /* 0x000fe20008000000 */
[----:B------:R-:W-:Y:S01]  /*3110*/  UMOV UR9, URZ ;  /* 0x000000ff00097c82 */ /* 0x000fe20008000000 */
[----:B--2---:R-:W-:Y:S01]  /*3120*/  ULEA UR71, UR4, UR71, 0x18 ;  /* 0x0000004704477291 */ /* 0x004fe2000f8ec0ff */
[----:B------:R-:W-:Y:S01]  /*3130*/  UMOV UR76, 0x0 ;  /* 0x00000000004c7882 */ /* 0x000fe20000000000 */
[----:B------:R-:W-:-:S02]  /*3140*/  UMOV UR77, 0x4100910 ;  /* 0x04100910004d7882 */ /* 0x000fc40000000000 */
[----:B------:R-:W-:Y:S02]  /*3150*/  UIADD3 UR6, UPT, UPT, UR71, 0x1e800, URZ ;  /* 0x0001e80047067890 */ /* 0x000fe4000fffe0ff */
[----:B----4-:R-:W-:-:S03]  /*3160*/  UIADD3 UR5, UPT, UPT, UR5, 0x7f, URZ ;  /* 0x0000007f05057890 */ /* 0x010fc6000fffe0ff */
[----:B-1----:R-:W1:Y:S01]  /*3170*/  LDS R0, [UR71+0x120] ;  /* 0x00012047ff007984 */ /* 0x002e620008000800 */
[----:B------:R-:W-:Y:S02]  /*3180*/  USHF.R.S32.HI UR4, URZ, 0x1f, UR5 ;  /* 0x0000001fff047899 */ /* 0x000fe40008011405 */
[----:B---3--:R-:W-:Y:S02]  /*3190*/  UISETP.GE.AND UP3, UPT, UR7, 0x1, UPT ;  /* 0x000000010700788c */ /* 0x008fe4000bf66270 */
[----:B------:R-:W-:Y:S02]  /*31a0*/  ULEA.HI UR4, UR4, UR5, URZ, 0x7 ;  /* 0x0000000504047291 */ /* 0x000fe4000f8f38ff */
[----:B------:R-:W-:Y:S02]  /*31b0*/  UIADD3 UR5, UPT, UPT, UR71, 0x6800, URZ ;  /* 0x0000680047057890 */ /* 0x000fe4000fffe0ff */
[----:B------:R-:W-:Y:S02]  /*31c0*/  USHF.R.S32.HI UR8, URZ, 0x7, UR4 ;  /* 0x00000007ff087899 */ /* 0x000fe40008011404 */
[----:B------:R-:W-:-:S02]  /*31d0*/  USHF.R.U32.HI UR4, URZ, 0x4, UR6 ;  /* 0x00000004ff047899 */ /* 0x000fc40008011606 */
[----:B------:R-:W-:Y:S02]  /*31e0*/  UISETP.LT.AND UP0, UPT, UR8, 0x1, UPT ;  /* 0x000000010800788c */ /* 0x000fe4000bf01270 */
[----:B------:R-:W-:Y:S01]  /*31f0*/  IMAD.U32 R12, RZ, RZ, UR8 ;  /* 0x00000008ff0c7e24 */ /* 0x000fe2000f8e00ff */
[----:B------:R-:W-:Y:S02]  /*3200*/  ULOP3.LUT UR4, UR4, 0x3fff, URZ, 0xc0, !UPT ;  /* 0x00003fff04047892 */ /* 0x000fe4000f8ec0ff */
[----:B------:R-:W-:Y:S02]  /*3210*/  USEL UR6, UR8, 0x1, !UP0 ;  /* 0x0000000108067887 */ /* 0x000fe4000c000000 */
[----:B------:R-:W-:Y:S02]  /*3220*/  ULOP3.LUT UR73, UR4, 0x10000, URZ, 0xfc, !UPT ;  /* 0x0001000004497892 */ /* 0x000fe4000f8efcff */
[----:B------:R-:W-:Y:S02]  /*3230*/  UIADD3 UR4, UPT, UPT, -UR6, URZ, URZ ;  /* 0x000000ff06047290 */ /* 0x000fe4000fffe1ff */
[----:B------:R-:W-:-:S04]  /*3240*/  USHF.R.U32.HI UR5, URZ, 0x4, UR5 ;  /* 0x00000004ff057899 */ /* 0x000fc80008011605 */
[----:B------:R-:W-:Y:S01]  /*3250*/  ULOP3.LUT UR5, UR5, 0x3fff, URZ, 0xc0, !UPT ;  /* 0x00003fff05057892 */ /* 0x000fe2000f8ec0ff */
[----:B------:R-:W-:-:S03]  /*3260*/  MOV R13, UR4 ;  /* 0x00000004000d7c02 */ /* 0x000fc60008000f00 */
[----:B------:R-:W-:Y:S01]  /*3270*/  ULOP3.LUT UR72, UR5, 0x10000, URZ, 0xfc, !UPT ;  /* 0x0001000005487892 */ /* 0x000fe2000f8efcff */
[----:B-1----:R-:W-:-:S13]  /*3280*/  R2UR UR8, R0 ;  /* 0x00000000000872ca */ /* 0x002fda00000e0000 */
[----:B------:R-:W-:-:S07]  /*3290*/  MOV R14, UR8 ;  /* 0x00000008000e7c02 */ /* 0x000fce0008000f00 */
.L_x_62:
[----:B------:R-:W-:Y:S02]  /*32a0*/  LEA R0, R10, UR71, 0x3 ;  /* 0x000000470a007c11 */ /* 0x000fe4000f8e18ff */
[----:B------:R-:W-:Y:S02]  /*32b0*/  SHF.L.U32 R2, R9, 0x1f, RZ ;  /* 0x0000001f09027819 */ /* 0x000fe400000006ff */
[----:B------:R-:W-:Y:S01]  /*32c0*/  PLOP3.LUT P0, PT, PT, PT, UP3, 0x80, 0x8 ;  /* 0x000000000008781c */ /* 0x000fe20003f0f038 */
[----:B------:R-:W-:Y:S01]  /*32d0*/  VIADD R3, R0, 0x80 ;  /* 0x0000008000037836 */ /* 0x000fe20000000000 */
[----:B-1----:R-:W1:Y:S02]  /*32e0*/  SYNCS.PHASECHK.TRANS64.TRYWAIT P1, [R0+URZ+0x70], R2 ;  /* 0x00007002000075a7 */ /* 0x002e6400080211ff */
[----:B-1----:R-:W-:Y:S09]  /*32f0*/  @!P1 BRA `(.L_x_56) ;  /* 0x0000004400549947 */ /* 0x002ff20003800000 */
.L_x_131:
[----:B------:R-:W-:Y:S01]  /*3300*/  LEA R4, R10, UR71, 0x4 ;  /* 0x000000470a047c11 */ /* 0x000fe2000f8e20ff */
[----:B------:R-:W-:Y:S01]  /*3310*/  @UP3 ULEA UR4, UR9, UR71, 0x3 ;  /* 0x0000004709043291 */ /* 0x000fe2000f8e18ff */
[----:B------:R-:W-:Y:S01]  /*3320*/  PLOP3.LUT P2, PT, PT, PT, PT, 0x80, 0x8 ;  /* 0x000000000008781c */ /* 0x000fe20003f4f070 */
[----:B------:R-:W-:Y:S01]  /*3330*/  ULEA UR75, UR74, UR71, 0x3 ;  /* 0x000000474a4b7291 */ /* 0x000fe2000f8e18ff */
[----:B------:R-:W-:Y:S02]  /*3340*/  PRMT R3, RZ, 0x654, R3 ;  /* 0x00000654ff037816 */ /* 0x000fe40000000003 */
[----:B------:R-:W2:Y:S01]  /*3350*/  LDS.128 R4, [R4+0x100] ;  /* 0x0001000004047984 */ /* 0x000ea20000000c00 */
[----:B-1----:R-:W-:Y:S02]  /*3360*/  @P0 SHF.L.U32 R2, R8, 0x1f, RZ ;  /* 0x0000001f08020819 */ /* 0x002fe400000006ff */
[----:B------:R-:W-:Y:S01]  /*3370*/  SHF.L.U32 R0, R11, 0x1f, RZ ;  /* 0x0000001f0b007819 */ /* 0x000fe200000006ff */
[----:B------:R-:W-:Y:S01]  /*3380*/  @!PT LDS RZ, [RZ] ;  /* 0x00000000fffff984 */ /* 0x000fe20000000800 */
[----:B------:R-:W-:Y:S01]  /*3390*/  @!PT LDS RZ, [RZ] ;  /* 0x00000000fffff984 */ /* 0x000fe20000000800 */
[----:B------:R-:W-:Y:S01]  /*33a0*/  @!PT LDS RZ, [RZ] ;  /* 0x00000000fffff984 */ /* 0x000fe20000000800 */
[----:B------:R-:W-:Y:S01]  /*33b0*/  @!PT LDS RZ, [RZ] ;  /* 0x00000000fffff984 */ /* 0x000fe20000000800 */
[----:B------:R1:W-:Y:S06]  /*33c0*/  MEMBAR.ALL.CTA ;  /* 0x0000000000007992 */ /* 0x0003ec0000008000 */
[----:B-1----:R-:W1:Y:S01]  /*33d0*/  FENCE.VIEW.ASYNC.S ;  /* 0x00000000000073c6 */ /* 0x002e620000000000 */
[----:B------:R-:W-:Y:S01]  /*33e0*/  R2UR UR6, R14 ;  /* 0x000000000e0672ca */ /* 0x000fe200000e0000 */
[----:B-1----:R1:W-:Y:S01]  /*33f0*/  SYNCS.ARRIVE.TRANS64.RED.A1T0 RZ, [R3+URZ], RZ ;  /* 0x000000ff03ff79a7 */ /* 0x0023e200081004ff */
[----:B------:R1:W3:Y:S01]  /*3400*/  @P0 SYNCS.PHASECHK.TRANS64.TRYWAIT P2, [UR4], R2 ;  /* 0x00000002ff0005a7 */ /* 0x0002e20008041104 */
[----:B------:R-:W-:Y:S01]  /*3410*/  ULEA.HI UR4, UR74, UR74, URZ, 0x1 ;  /* 0x0000004a4a047291 */ /* 0x000fe2000f8f08ff */
[----:B--2---:R-:W-:-:S03]  /*3420*/  LOP3.LUT P1, RZ, R6, 0x1, RZ, 0xc0, !PT ;  /* 0x0000000106ff7812 */ /* 0x004fc6000782c0ff */
[----:B------:R-:W-:Y:S02]  /*3430*/  USHF.L.U32 UR5, UR4, 0x5, URZ ;  /* 0x0000000504057899 */ /* 0x000fe400080006ff */
[----:B------:R-:W-:Y:S02]  /*3440*/  ULOP3.LUT UR8, UR4, 0xffe, URZ, 0xc0, !UPT ;  /* 0x00000ffe04087892 */ /* 0x000fe4000f8ec0ff */
[----:B------:R-:W-:Y:S02]  /*3450*/  ULOP3.LUT UR4, UR5, 0xffffffc0, URZ, 0xc0, !UPT ;  /* 0xffffffc005047892 */ /* 0x000fe4000f8ec0ff */
[----:B------:R-:W-:Y:S02]  /*3460*/  UIADD3 UR8, UPT, UPT, -UR8, UR74, URZ ;  /* 0x0000004a08087290 */ /* 0x000fe4000fffe1ff */
[----:B------:R-:W-:Y:S01]  /*3470*/  UIADD3 UR4, UPT, UPT, UR6, UR4, URZ ;  /* 0x0000000406047290 */ /* 0x000fe2000fffe0ff */
[----:B------:R-:W2:Y:S03]  /*3480*/  SYNCS.PHASECHK.TRANS64.TRYWAIT P0, [UR75+0xb0], R0 ;  /* 0x0000b000ff0075a7 */ /* 0x000ea6000800114b */
[----:B------:R-:W-:Y:S01]  /*3490*/  ULEA UR8, UR8, UR4, 0x14 ;  /* 0x0000000408087291 */ /* 0x000fe2000f8ea0ff */
[----:B-123--:R-:W-:Y:S11]  /*34a0*/  @!P0 BRA `(.L_x_57) ;  /* 0x0000004000fc8947 */ /* 0x00eff60003800000 */
.L_x_133:
[----:B------:R-:W-:Y:S01]  /*34b0*/  IADD3 R10, PT, PT, R10, 0x1, RZ ;  /* 0x000000010a0a7810 */ /* 0x000fe20007ffe0ff */
[----:B------:R-:W-:Y:S06]  /*34c0*/  BRA.U !UP3, `(.L_x_58) ;  /* 0x000000050bec7547 */ /* 0x000fec000b800000 */
[----:B------:R-:W-:Y:S01]  /*34d0*/  R2UR UR69, R13 ;  /* 0x000000000d4572ca */ /* 0x000fe200000e0000 */
[----:B------:R-:W-:Y:S01]  /*34e0*/  UPLOP3.LUT UP4, UPT, UPT, UPT, UPT, 0x40, 0x4 ;  /* 0x000000000004789c */ /* 0x000fe20003f8e870 */
[----:B------:R-:W-:Y:S01]  /*34f0*/  R2UR UR68, R12 ;  /* 0x000000000c4472ca */ /* 0x000fe200000e0000 */
[----:B------:R-:W-:-:S14]  /*3500*/  UMOV UR7, UR9 ;  /* 0x0000000900077c82 */ /* 0x000fdc0008000000 */
.L_x_61:
[----:B------:R-:W-:Y:S02]  /*3510*/  UIADD3 UR69, UPT, UPT, UR69, 0x1, URZ ;  /* 0x0000000145457890 */ /* 0x000fe4000fffe0ff */
[----:B--2---:R-:W-:Y:S02]  /*3520*/  ULEA UR5, UR7, UR71, 0x3 ;  /* 0x0000004707057291 */ /* 0x004fe4000f8e18ff */
[----:B------:R-:W-:Y:S01]  /*3530*/  UISETP.NE.AND UP0, UPT, UR69, URZ, UPT ;  /* 0x000000ff4500728c */ /* 0x000fe2000bf05270 */
[----:B------:R-:W-:Y:S10]  /*3540*/  @P2 BRA `(.L_x_59) ;  /* 0x00000000000c2947 */ /* 0x000ff40003800000 */
[----:B-1----:R-:W-:Y:S04]  /*3550*/  SHF.L.U32 R2, R8, 0x1f, RZ ;  /* 0x0000001f08027819 */ /* 0x002fe800000006ff */
[----:B------:R-:W1:Y:S02]  /*3560*/  SYNCS.PHASECHK.TRANS64.TRYWAIT P0, [UR5], R2 ;  /* 0x00000002ff0075a7 */ /* 0x000e640008001105 */
[----:B-1----:R-:W-:Y:S05]  /*3570*/  @!P0 BRA `(.L_x_60) ;  /* 0x0000004000e08947 */ /* 0x002fea0003800000 */
.L_x_59:
[----:B------:R-:W-:Y:S01]  /*3580*/  UISETP.NE.AND UP1, UPT, UR68, 0x1, UPT ;  /* 0x000000014400788c */ /* 0x000fe2000bf25270 */
[----:B------:R-:W-:Y:S01]  /*3590*/  PLOP3.LUT P2, PT, PT, PT, PT, 0x80, 0x8 ;  /* 0x000000000008781c */ /* 0x000fe20003f4f070 */
[----:B------:R-:W-:Y:S01]  /*35a0*/  UIADD3 UR9, UPT, UPT, UR7, 0x1, URZ ;  /* 0x0000000107097890 */ /* 0x000fe2000fffe0ff */
[----:B------:R-:W-:Y:S01]  /*35b0*/  MOV.SPILL R3, UR75 ;  /* 0x0000004b00037c02 */ /* 0x000fe20009000f00 */
[----:B------:R-:W-:Y:S01]  /*35c0*/  UIADD3 UR70, UPT, UPT, UR5, 0x18, URZ ;  /* 0x0000001805467890 */ /* 0x000fe2000fffe0ff */
[----:B-1----:R-:W-:Y:S01]  /*35d0*/  MOV.SPILL R2, UR74 ;  /* 0x0000004a00027c02 */ /* 0x002fe20009000f00 */
[----:B------:R-:W-:Y:S01]  /*35e0*/  UISETP.NE.AND UP2, UPT, UR9, 0x3, UPT ;  /* 0x000000030900788c */ /* 0x000fe2000bf45270 */
[----:B------:R-:W-:Y:S01]  /*35f0*/  PLOP3.LUT P0, PT, PT, PT, UP1, 0x80, 0x8 ;  /* 0x000000000008781c */ /* 0x000fe20003f0f018 */
[----:B------:R-:W-:Y:S02]  /*3600*/  ULEA UR6, UR7, UR73, 0xb ;  /* 0x0000004907067291 */ /* 0x000fe4000f8e58ff */
[----:B------:R-:W-:Y:S02]  /*3610*/  USEL UR5, URZ, 0x1, UP2 ;  /* 0x00000001ff057887 */ /* 0x000fe40009000000 */
[----:B------:R-:W-:Y:S02]  /*3620*/  USEL UR9, UR9, URZ, UP2 ;  /* 0x000000ff09097287 */ /* 0x000fe40009000000 */
[----:B------:R-:W-:Y:S02]  /*3630*/  ULEA UR4, UR7, UR72, 0xb ;  /* 0x0000004807047291 */ /* 0x000fe4000f8e58ff */
[----:B------:R-:W-:Y:S01]  /*3640*/  @UP1 ULEA UR7, UR9, UR71, 0x3 ;  /* 0x0000004709071291 */ /* 0x000fe2000f8e18ff */
[----:B------:R-:W-:Y:S01]  /*3650*/  LOP3.LUT R8, R8, UR5, RZ, 0x3c, !PT ;  /* 0x0000000508087c12 */ /* 0x000fe2000f8e3cff */
[----:B------:R-:W-:Y:S02]  /*3660*/  UIADD3 UR20, UPT, UPT, UR6, 0x2, URZ ;  /* 0x0000000206147890 */ /* 0x000fe4000fffe0ff */
[----:B------:R-:W-:Y:S01]  /*3670*/  UIADD3 UR18, UPT, UPT, UR4, 0x2, URZ ;  /* 0x0000000204127890 */ /* 0x000fe2000fffe0ff */
[----:B------:R-:W-:Y:S01]  /*3680*/  @P0 SHF.L.U32 R0, R8, 0x1f, RZ ;  /* 0x0000001f08000819 */ /* 0x000fe200000006ff */
[----:B------:R-:W-:Y:S02]  /*3690*/  UIADD3 UR14, UPT, UPT, UR6, 0x4, URZ ;  /* 0x00000004060e7890 */ /* 0x000fe4000fffe0ff */
[----:B------:R-:W-:Y:S01]  /*36a0*/  UIADD3 UR12, UPT, UPT, UR4, 0x4, URZ ;  /* 0x00000004040c7890 */ /* 0x000fe2000fffe0ff */
[----:B------:R2:W3:Y:S01]  /*36b0*/  @P0 SYNCS.PHASECHK.TRANS64.TRYWAIT P2, [UR7], R0 ;  /* 0x00000000ff0005a7 */ /* 0x0004e20008041107 */
[----:B------:R-:W-:Y:S02]  /*36c0*/  UIADD3 UR66, UPT, UPT, UR6, 0x6, URZ ;  /* 0x0000000606427890 */ /* 0x000fe4000fffe0ff */
        /* <DEDUP_REMOVED lines=24> */
[----:B------:R-:W-:Y:S01]  /*3850*/  UIADD3 UR68, UPT, UPT, UR68, -0x1, URZ ;  /* 0xffffffff44447890 */ /* 0x000fe2000fffe0ff */
[----:B------:R-:W-:Y:S01]  /*3860*/  UMOV UR7, 0x40004040 ;  /* 0x4000404000077882 */ /* 0x000fe20000000000 */
[----:B------:R-:W-:Y:S01]  /*3870*/  UMOV UR74, 0x0 ;  /* 0x00000000004a7882 */ /* 0x000fe20000000000 */
[----:B------:R-:W-:Y:S01]  /*3880*/  UMOV UR75, 0x4100910 ;  /* 0x04100910004b7882 */ /* 0x000fe20000000000 */
[----:B------:R-:W-:Y:S01]  /*3890*/  UMOV UR5, 0x40004040 ;  /* 0x4000404000057882 */ /* 0x000fe20000000000 */
[----:B------:R-:W-:Y:S01]  /*38a0*/  UMOV UR21, 0x40004040 ;  /* 0x4000404000157882 */ /* 0x000fe20000000000 */
[----:B------:R1:W-:Y:S01]  /*38b0*/  UTCHMMA gdesc[UR4], gdesc[UR6], tmem[UR8], tmem[UR74], idesc[UR75], UP4 ;  /* 0x00ff4a06040075ea */ /* 0x0003e2000a000008 */
[----:B------:R-:W-:Y:S01]  /*38c0*/  UPLOP3.LUT UP4, UPT, UPT, UPT, UPT, 0x80, 0x8 ;  /* 0x000000000008789c */ /* 0x000fe20003f8f070 */
[----:B------:R-:W-:Y:S01]  /*38d0*/  UMOV UR19, 0x40004040 ;  /* 0x4000404000137882 */ /* 0x000fe20000000000 */
[----:B------:R-:W-:Y:S01]  /*38e0*/  UMOV UR15, 0x40004040 ;  /* 0x40004040000f7882 */ /* 0x000fe20000000000 */
[----:B------:R4:W-:Y:S01]  /*38f0*/  UTCHMMA gdesc[UR18], gdesc[UR20], tmem[UR8], tmem[UR74], idesc[UR75], UPT ;  /* 0x00ff4a14120075ea */ /* 0x0009e2000b800008 */
[----:B------:R-:W-:Y:S01]  /*3900*/  UMOV UR13, 0x40004040 ;  /* 0x40004040000d7882 */ /* 0x000fe20000000000 */
        /* <DEDUP_REMOVED lines=18> */
[----:B-1----:R-:W-:Y:S01]  /*3a30*/  UIADD3 UR4, UPT, UPT, UR4, 0x606, URZ ;  /* 0x0000060604047890 */ /* 0x002fe2000fffe0ff */
[----:B------:R-:W-:Y:S01]  /*3a40*/  UMOV UR6, 0x0 ;  /* 0x0000000000067882 */ /* 0x000fe20000000000 */
[----:B------:R-:W-:Y:S01]  /*3a50*/  UMOV UR7, 0x4100910 ;  /* 0x0410091000077882 */ /* 0x000fe20000000000 */
[----:B------:R-:W-:Y:S01]  /*3a60*/  UMOV UR31, 0x40004040 ;  /* 0x40004040001f7882 */ /* 0x000fe20000000000 */
[----:B----4-:R-:W-:Y:S01]  /*3a70*/  UMOV UR20, 0x0 ;  /* 0x0000000000147882 */ /* 0x010fe20000000000 */
[----:B------:R-:W-:Y:S01]  /*3a80*/  UMOV UR21, 0x4100910 ;  /* 0x0410091000157882 */ /* 0x000fe20000000000 */
[----:B------:R-:W-:Y:S01]  /*3a90*/  UMOV UR18, 0x0 ;  /* 0x0000000000127882 */ /* 0x000fe20000000000 */
[----:B------:R1:W-:Y:S01]  /*3aa0*/  UTCHMMA gdesc[UR12], gdesc[UR14], tmem[UR8], tmem[UR20], idesc[UR21], UPT ;  /* 0x00ff140e0c0075ea */ /* 0x0003e2000b800008 */
[----:B------:R-:W-:Y:S01]  /*3ab0*/  UTCHMMA gdesc[UR64], gdesc[UR66], tmem[UR8], tmem[UR20], idesc[UR21], UPT ;  /* 0x00ff1442400075ea */ /* 0x000fe2000b800008 */
[----:B------:R-:W-:Y:S01]  /*3ac0*/  UMOV UR19, 0x4100910 ;  /* 0x0410091000137882 */ /* 0x000fe20000000000 */
[----:B------:R-:W-:Y:S01]  /*3ad0*/  UTCHMMA gdesc[UR60], gdesc[UR62], tmem[UR8], tmem[UR20], idesc[UR21], UPT ;  /* 0x00ff143e3c0075ea */ /* 0x000fe2000b800008 */
[----:B------:R-:W-:Y:S01]  /*3ae0*/  UTCHMMA gdesc[UR56], gdesc[UR58], tmem[UR8], tmem[UR18], idesc[UR19], UPT ;  /* 0x00ff123a380075ea */ /* 0x000fe2000b800008 */
[----:B------:R-:W-:Y:S01]  /*3af0*/  UTCHMMA gdesc[UR52], gdesc[UR54], tmem[UR8], tmem[UR18], idesc[UR19], UPT ;  /* 0x00ff1236340075ea */ /* 0x000fe2000b800008 */
[----:B------:R-:W-:Y:S01]  /*3b00*/  UTCHMMA gdesc[UR48], gdesc[UR50], tmem[UR8], tmem[UR18], idesc[UR19], UPT ;  /* 0x00ff1232300075ea */ /* 0x000fe2000b800008 */
[----:B------:R-:W-:Y:S01]  /*3b10*/  UTCHMMA gdesc[UR44], gdesc[UR46], tmem[UR8], tmem[UR6], idesc[UR7], UPT ;  /* 0x00ff062e2c0075ea */ /* 0x000fe2000b800008 */
[----:B------:R-:W-:Y:S01]  /*3b20*/  UMOV UR29, 0x40004040 ;  /* 0x40004040001d7882 */ /* 0x000fe20000000000 */
[----:B------:R-:W-:Y:S01]  /*3b30*/  UMOV UR27, 0x40004040 ;  /* 0x40004040001b7882 */ /* 0x000fe20000000000 */
[----:B------:R-:W-:Y:S01]  /*3b40*/  UMOV UR25, 0x40004040 ;  /* 0x4000404000197882 */ /* 0x000fe20000000000 */
[----:B------:R-:W-:Y:S01]  /*3b50*/  UMOV UR23, 0x40004040 ;  /* 0x4000404000177882 */ /* 0x000fe20000000000 */
[----:B------:R-:W-:Y:S01]  /*3b60*/  UMOV UR17, 0x40004040 ;  /* 0x4000404000117882 */ /* 0x000fe20000000000 */
[----:B------:R-:W-:Y:S01]  /*3b70*/  UMOV UR11, 0x40004040 ;  /* 0x40004040000b7882 */ /* 0x000fe20000000000 */
[----:B------:R-:W-:Y:S02]  /*3b80*/  R2UR.FILL UR75, R3 ;  /* 0x00000000034b72ca */ /* 0x000fe400004e0000 */
[----:B------:R-:W-:Y:S01]  /*3b90*/  R2UR.FILL UR74, R2 ;  /* 0x00000000024a72ca */ /* 0x000fe200004e0000 */
[----:B-1----:R-:W-:Y:S01]  /*3ba0*/  UMOV UR12, 0x0 ;  /* 0x00000000000c7882 */ /* 0x002fe20000000000 */
[----:B------:R-:W-:Y:S01]  /*3bb0*/  UMOV UR13, 0x4100910 ;  /* 0x04100910000d7882 */ /* 0x000fe20000000000 */
[----:B------:R-:W-:Y:S01]  /*3bc0*/  UMOV UR14, 0x0 ;  /* 0x00000000000e7882 */ /* 0x000fe20000000000 */
[----:B------:R-:W-:Y:S01]  /*3bd0*/  UTCHMMA gdesc[UR40], gdesc[UR42], tmem[UR8], tmem[UR12], idesc[UR13], UPT ;  /* 0x00ff0c2a280075ea */ /* 0x000fe2000b800008 */
[----:B------:R-:W-:Y:S01]  /*3be0*/  UTCHMMA gdesc[UR36], gdesc[UR38], tmem[UR8], tmem[UR6], idesc[UR7], UPT ;  /* 0x00ff0626240075ea */ /* 0x000fe2000b800008 */
[----:B------:R-:W-:Y:S01]  /*3bf0*/  UMOV UR15, 0x4100910 ;  /* 0x04100910000f7882 */ /* 0x000fe20000000000 */
[----:B------:R-:W-:Y:S01]  /*3c00*/  UTCHMMA gdesc[UR32], gdesc[UR34], tmem[UR8], tmem[UR18], idesc[UR19], UPT ;  /* 0x00ff1222200075ea */ /* 0x000fe2000b800008 */
[----:B------:R-:W-:Y:S01]  /*3c10*/  UTCHMMA gdesc[UR28], gdesc[UR30], tmem[UR8], tmem[UR14], idesc[UR15], UPT ;  /* 0x00ff0e1e1c0075ea */ /* 0x000fe2000b800008 */
[----:B------:R-:W-:Y:S01]  /*3c20*/  UTCHMMA gdesc[UR24], gdesc[UR26], tmem[UR8], tmem[UR12], idesc[UR13], UPT ;  /* 0x00ff0c1a180075ea */ /* 0x000fe2000b800008 */
[----:B------:R1:W-:Y:S01]  /*3c30*/  UTCHMMA gdesc[UR16], gdesc[UR22], tmem[UR8], tmem[UR6], idesc[UR7], UPT ;  /* 0x00ff0616100075ea */ /* 0x0003e2000b800008 */
[----:B------:R2:W-:Y:S01]  /*3c40*/  UTCHMMA gdesc[UR4], gdesc[UR10], tmem[UR8], tmem[UR76], idesc[UR77], UPT ;  /* 0x00ff4c0a040075ea */ /* 0x0005e2000b800008 */
[----:B------:R2:W-:Y:S01]  /*3c50*/  UTCBAR [UR70], URZ ;  /* 0x000000ff460073e9 */ /* 0x0005e200080000ff */
[----:B-1----:R-:W-:Y:S01]  /*3c60*/  UMOV UR7, UR9 ;  /* 0x0000000900077c82 */ /* 0x002fe20008000000 */
[----:B---3--:R-:W-:Y:S05]  /*3c70*/  BRA.U UP0, `(.L_x_61) ;  /* 0xfffffff900247547 */ /* 0x008fea000b83ffff */
.L_x_58:
[----:B--2---:R-:W-:Y:S01]  /*3c80*/  UIADD3 UR4, UPT, UPT, UR74, 0x1, URZ ;  /* 0x000000014a047890 */ /* 0x004fe2000fffe0ff */
[C---:B------:R-:W-:Y:S01]  /*3c90*/  ISETP.NE.AND P0, PT, R10.reuse, 0x2, PT ;  /* 0x000000020a00780c */ /* 0x040fe20003f05270 */
[----:B------:R-:W-:Y:S02]  /*3ca0*/  UIADD3 UR5, UPT, UPT, UR75, 0x90, URZ ;  /* 0x000000904b057890 */ /* 0x000fe4000fffe0ff */
[----:B------:R-:W-:Y:S01]  /*3cb0*/  UISETP.NE.AND UP0, UPT, UR4, 0x4, UPT ;  /* 0x000000040400788c */ /* 0x000fe2000bf05270 */
[----:B-1----:R-:W-:Y:S02]  /*3cc0*/  SEL R0, RZ, 0x1, P0 ;  /* 0x00000001ff007807 */ /* 0x002fe40000000000 */
[----:B------:R-:W-:Y:S01]  /*3cd0*/  SEL R10, R10, RZ, P0 ;  /* 0x000000ff0a0a7207 */ /* 0x000fe20000000000 */
[----:B------:R-:W-:Y:S01]  /*3ce0*/  USEL UR6, URZ, 0x1, UP0 ;  /* 0x00000001ff067887 */ /* 0x000fe20008000000 */
[----:B------:R-:W-:Y:S01]  /*3cf0*/  LOP3.LUT R9, R9, R0, RZ, 0x3c, !PT ;  /* 0x0000000009097212 */ /* 0x000fe200078e3cff */
[----:B------:R-:W-:Y:S01]  /*3d00*/  USEL UR74, UR4, URZ, UP0 ;  /* 0x000000ff044a7287 */ /* 0x000fe20008000000 */
[----:B------:R1:W-:Y:S03]  /*3d10*/  UTCBAR [UR5], URZ ;  /* 0x000000ff050073e9 */ /* 0x0003e600080000ff */
[----:B------:R-:W-:Y:S01]  /*3d20*/  LOP3.LUT R11, R11, UR6, RZ, 0x3c, !PT ;  /* 0x000000060b0b7c12 */ /* 0x000fe2000f8e3cff */
[----:B------:R-:W-:Y:S07]  /*3d30*/  @P1 BRA `(.L_x_62) ;  /* 0xfffffff400581947 */ /* 0x000fee000383ffff */
[----:B------:R-:W2:Y:S01]  /*3d40*/  S2UR UR8, SR_CgaCtaId ;  /* 0x00000000000879c3 */ /* 0x000ea20000008800 */
[----:B------:R-:W-:Y:S01]  /*3d50*/  ELECT P0, URZ, PT ;  /* 0x0000000000ff782f */ /* 0x000fe20003800000 */
[----:B------:R-:W-:Y:S01]  /*3d60*/  IMAD.MOV.U32 R0, RZ, RZ, 0x1 ;  /* 0x00000001ff007424 */ /* 0x000fe200078e00ff */
[----:B------:R-:W-:Y:S01]  /*3d70*/  UIADD3 UR71, UPT, UPT, UR71, 0xb0, URZ ;  /* 0x000000b047477890 */ /* 0x000fe2000fffe0ff */
[----:B------:R-:W-:Y:S01]  /*3d80*/  SHF.L.U32 R2, R11, 0x1f, RZ ;  /* 0x0000001f0b027819 */ /* 0x000fe200000006ff */
[----:B------:R-:W-:-:S03]  /*3d90*/  UMOV UR4, 0x40 ;  /* 0x0000004000047882 */ /* 0x000fc60000000000 */
[----:B------:R-:W-:Y:S01]  /*3da0*/  UVIRTCOUNT.DEALLOC.SMPOOL 0x80 ;  /* 0x000000800000784c */ /* 0x000fe20000000000 */
[----:B--2---:R-:W-:Y:S02]  /*3db0*/  ULEA UR8, UR8, UR4, 0x18 ;  /* 0x0000000408087291 */ /* 0x004fe4000f8ec0ff */
[----:B------:R-:W-:-:S07]  /*3dc0*/  ULEA UR4, UR74, UR71, 0x3 ;  /* 0x000000474a047291 */ /* 0x000fce000f8e18ff */
[----:B------:R2:W-:Y:S02]  /*3dd0*/  @P0 STS.U8 [UR8+0x1c], R0 ;  /* 0x00001c00ff000988 */ /* 0x0005e40008000008 */
[----:B------:R-:W3:Y:S02]  /*3de0*/  SYNCS.PHASECHK.TRANS64.TRYWAIT P0, [UR4], R2 ;  /* 0x00000002ff0075a7 */ /* 0x000ee40008001104 */
[----:B--23--:R-:W-:Y:S05]  /*3df0*/  @!P0 BRA `(.L_x_63) ;  /* 0x0000003800d88947 */ /* 0x00cfea0003800000 */
.L_x_136:
[----:B------:R-:W-:-:S04]  /*3e00*/  UIADD3 UR4, UPT, UPT, UR74, 0x1, URZ ;  /* 0x000000014a047890 */ /* 0x000fc8000fffe0ff */
[----:B------:R-:W-:-:S04]  /*3e10*/  UISETP.NE.AND UP0, UPT, UR4, 0x4, UPT ;  /* 0x000000040400788c */ /* 0x000fc8000bf05270 */
[----:B------:R-:W-:Y:S02]  /*3e20*/  USEL UR6, URZ, 0x1, UP0 ;  /* 0x00000001ff067887 */ /* 0x000fe40008000000 */
[----:B------:R-:W-:-:S04]  /*3e30*/  USEL UR4, UR4, URZ, UP0 ;  /* 0x000000ff04047287 */ /* 0x000fc80008000000 */
[----:B-1----:R-:W-:Y:S01]  /*3e40*/  ULEA UR5, UR4, UR71, 0x3 ;  /* 0x0000004704057291 */ /* 0x002fe2000f8e18ff */
[----:B--2---:R-:W-:-:S04]  /*3e50*/  LOP3.LUT R2, R11, UR6, RZ, 0x3c, !PT ;  /* 0x000000060b027c12 */ /* 0x004fc8000f8e3cff */
[----:B------:R-:W-:-:S04]  /*3e60*/  SHF.L.U32 R3, R2, 0x1f, RZ ;  /* 0x0000001f02037819 */ /* 0x000fc800000006ff */
[----:B------:R-:W1:Y:S02]  /*3e70*/  SYNCS.PHASECHK.TRANS64.TRYWAIT P0, [UR5], R3 ;  /* 0x00000003ff0075a7 */ /* 0x000e640008001105 */
[----:B-1----:R-:W-:Y:S05]  /*3e80*/  @!P0 BRA `(.L_x_64) ;  /* 0x0000003800cc8947 */ /* 0x002fea0003800000 */
.L_x_138:
        /* <DEDUP_REMOVED lines=9> */
.L_x_140:
[----:B------:R-:W-:-:S04]  /*3f20*/  UIADD3 UR4, UPT, UPT, UR4, 0x1, URZ ;  /* 0x0000000104047890 */ /* 0x000fc8000fffe0ff */
[----:B------:R-:W-:-:S04]  /*3f30*/  UISETP.NE.AND UP0, UPT, UR4, 0x4, UPT ;  /* 0x000000040400788c */ /* 0x000fc8000bf05270 */
[----:B------:R-:W-:Y:S02]  /*3f40*/  USEL UR5, URZ, 0x1, UP0 ;  /* 0x00000001ff057887 */ /* 0x000fe40008000000 */
[----:B------:R-:W-:-:S04]  /*3f50*/  USEL UR4, UR4, URZ, UP0 ;  /* 0x000000ff04047287 */ /* 0x000fc80008000000 */
[----:B------:R-:W-:Y:S01]  /*3f60*/  ULEA UR4, UR4, UR71, 0x3 ;  /* 0x0000004704047291 */ /* 0x000fe2000f8e18ff */
[----:B------:R-:W-:-:S04]  /*3f70*/  LOP3.LUT R2, R2, UR5, RZ, 0x3c, !PT ;  /* 0x0000000502027c12 */ /* 0x000fc8000f8e3cff */
[----:B------:R-:W-:-:S04]  /*3f80*/  SHF.L.U32 R2, R2, 0x1f, RZ ;  /* 0x0000001f02027819 */ /* 0x000fc800000006ff */
[----:B------:R-:W2:Y:S02]  /*3f90*/  SYNCS.PHASECHK.TRANS64.TRYWAIT P0, [UR4], R2 ;  /* 0x00000002ff0075a7 */ /* 0x000ea40008001104 */
[----:B--2---:R-:W-:Y:S05]  /*3fa0*/  @!P0 BRA `(.L_x_66) ;  /* 0x0000003800b48947 */ /* 0x004fea0003800000 */
.L_x_142:
[----:B------:R-:W-:Y:S01]  /*3fb0*/  NOP ;  /* 0x0000000000007918 */ /* 0x000fe20000000000 */
[----:B-1----:R-:W1:Y:S01]  /*3fc0*/  LDS R0, [UR8+0x14] ;  /* 0x00001408ff007984 */ /* 0x002e620008000800 */
[----:B------:R-:W-:Y:S01]  /*3fd0*/  R2UR UR4, R14 ;  /* 0x000000000e0472ca */ /* 0x000fe200000e0000 */
[----:B------:R-:W-:Y:S01]  /*3fe0*/  UMOV UR5, 0xffff ;  /* 0x0000ffff00057882 */ /* 0x000fe20000000000 */
[----:B------:R-:W-:-:S11]  /*3ff0*/  UMOV UR6, 0x1 ;  /* 0x0000000100067882 */ /* 0x000fd60000000000 */
[----:B------:R-:W-:-:S04]  /*4000*/  ULOP3.LUT UR4, UR4, 0xffff, URZ, 0xc0, !UPT ;  /* 0x0000ffff04047892 */ /* 0x000fc8000f8ec0ff */
[----:B------:R-:W-:-:S04]  /*4010*/  USHF.R.U32.HI UR4, URZ, 0x5, UR4 ;  /* 0x00000005ff047899 */ /* 0x000fc80008011604 */
[----:B------:R-:W-:Y:S02]  /*4020*/  USHF.L.U32 UR5, UR5, UR4, URZ ;  /* 0x0000000405057299 */ /* 0x000fe400080006ff */
[----:B------:R-:W-:-:S04]  /*4030*/  USHF.L.U32 UR4, UR6, UR4, URZ ;  /* 0x0000000406047299 */ /* 0x000fc800080006ff */
[----:B-1----:R-:W-:-:S04]  /*4040*/  LOP3.LUT R0, R0, UR5, RZ, 0xc0, !PT ;  /* 0x0000000500007c12 */ /* 0x002fc8000f8ec0ff */
[----:B------:R-:W-:-:S13]  /*4050*/  ISETP.NE.AND P0, PT, R0, UR5, PT ;  /* 0x0000000500007c0c */ /* 0x000fda000bf05270 */
[----:B------:R-:W-:Y:S05]  /*4060*/  @P0 BRA `(.L_x_67) ;  /* 0x0000000000580947 */ /* 0x000fea0003800000 */
[----:B------:R-:W1:Y:S02]  /*4070*/  LDS R0, [UR8+0x18] ;  /* 0x00001808ff007984 */ /* 0x000e640008000800 */
[----:B-1----:R-:W-:-:S04]  /*4080*/  LOP3.LUT R0, R0, UR4, RZ, 0xc0, !PT ;  /* 0x0000000400007c12 */ /* 0x002fc8000f8ec0ff */
[----:B------:R-:W-:-:S13]  /*4090*/  ISETP.NE.AND P0, PT, R0, UR4, PT ;  /* 0x0000000400007c0c */ /* 0x000fda000bf05270 */
[----:B------:R-:W-:Y:S05]  /*40a0*/  @P0 BRA `(.L_x_68) ;  /* 0x00000000003c0947 */ /* 0x000fea0003800000 */
[----:B------:R-:W1:Y:S01]  /*40b0*/  S2R R2, SR_LANEID ;  /* 0x0000000000027919 */ /* 0x000e620000000000 */
[----:B------:R-:W-:-:S06]  /*40c0*/  ULOP3.LUT UR5, URZ, UR5, URZ, 0x33, !UPT ;  /* 0x00000005ff057292 */ /* 0x000fcc000f8e33ff */
[----:B------:R-:W-:-:S04]  /*40d0*/  IMAD.U32 R0, RZ, RZ, UR5 ;  /* 0x00000005ff007e24 */ /* 0x000fc8000f8e00ff */
[----:B------:R2:W3:Y:S02]  /*40e0*/  REDUX UR7, R0 ;  /* 0x00000000000773c4 */ /* 0x0004e40000000000 */
[----:B------:R4:W-:Y:S01]  /*40f0*/  UTCATOMSWS.AND URZ, UR5 ;  /* 0x0000000500ff79e3 */ /* 0x0009e20008000000 */
[----:B--2---:R-:W-:Y:S01]  /*4100*/  LOP3.LUT R0, RZ, UR4, RZ, 0x33, !PT ;  /* 0x00000004ff007c12 */ /* 0x004fe2000f8e33ff */
[----:B------:R-:W-:Y:S02]  /*4110*/  VOTEU.ANY UR4, UPT, PT ;  /* 0x0000000000047886 */ /* 0x000fe400038e0100 */
[----:B------:R-:W-:Y:S02]  /*4120*/  UFLO.U32 UR4, UR4 ;  /* 0x00000004000472bd */ /* 0x000fe400080e0000 */
[----:B------:R-:W2:Y:S04]  /*4130*/  REDUX UR6, R0 ;  /* 0x00000000000673c4 */ /* 0x000ea80000000000 */
[----:B-1----:R-:W-:-:S02]  /*4140*/  ISETP.EQ.U32.AND P0, PT, R2, UR4, PT ;  /* 0x0000000402007c0c */ /* 0x002fc4000bf02070 */
[----:B---3--:R-:W-:-:S11]  /*4150*/  MOV R2, UR7 ;  /* 0x0000000700027c02 */ /* 0x008fd60008000f00 */
[----:B------:R4:W-:Y:S01]  /*4160*/  @P0 ATOMS.AND RZ, [UR8+0x14], R2 ;  /* 0x00001402ffff098c */ /* 0x0009e2000a800008 */
[----:B--2---:R-:W-:-:S05]  /*4170*/  IMAD.U32 R0, RZ, RZ, UR6 ;  /* 0x00000006ff007e24 */ /* 0x004fca000f8e00ff */
[----:B------:R4:W-:Y:S01]  /*4180*/  @P0 ATOMS.AND RZ, [UR8+0x18], R0 ;  /* 0x00001800ffff098c */ /* 0x0009e2000a800008 */
[----:B------:R-:W-:Y:S05]  /*4190*/  BRA `(.L_x_69) ;  /* 0x0000000000147947 */ /* 0x000fea0003800000 */
.L_x_68:
[----:B------:R-:W-:Y:S02]  /*41a0*/  MOV R2, 0x41c0 ;  /* 0x000041c000027802 */ /* 0x000fe40000000f00 */
[----:B-----5:R-:W-:Y:S05]  /*41b0*/  CALL.REL.NOINC `($__internal_0_$__cuda_sm10x_tcgen05_guardrail_trap_col_being_dealloced_not_returned_by_alloc) ;  /* 0x0000003c00247944 */ /* 0x020fea0003c00000 */
[----:B------:R-:W-:Y:S05]  /*41c0*/  BRA `(.L_x_69) ;  /* 0x0000000000087947 */ /* 0x000fea0003800000 */
.L_x_67:
[----:B------:R-:W-:Y:S02]  /*41d0*/  MOV R2, 0x41f0 ;  /* 0x000041f000027802 */ /* 0x000fe40000000f00 */
[----:B-----5:R-:W-:Y:S05]  /*41e0*/  CALL.REL.NOINC `($__internal_2_$__cuda_sm10x_tcgen05_guardrail_trap_unallocated_columns_being_dealloced) ;  /* 0x0000003c00307944 */ /* 0x020fea0003c00000 */
.L_x_69:
[----:B------:R-:W-:Y:S01]  /*41f0*/  NOP ;  /* 0x0000000000007918 */ /* 0x000fe20000000000 */
[----:B----4-:R-:W-:Y:S05]  /*4200*/  EXIT ;  /* 0x000000000000794d */ /* 0x010fea0003800000 */
.L_x_51:
[----:B------:R-:W-:-:S09]  /*4210*/  UISETP.NE.OR UP2, UPT, UR10, 0x3, !UP2 ;  /* 0x000000030a00788c */ /* 0x000fd2000d745670 */
[----:B------:R-:W-:Y:S05]  /*4220*/  BRA.U UP2, `(.L_x_70) ;  /* 0x0000000d02ac7547 */ /* 0x000fea000b800000 */
[----:B------:R-:W1:Y:S01]  /*4230*/  LDC R0, c[0x0][0xb30] ;  /* 0x0002cc00ff007b82 */ /* 0x000e620000000800 */
[----:B------:R-:W2:Y:S01]  /*4240*/  LDCU.64 UR4, c[0x0][0x888] ;  /* 0x00011100ff0477ac */ /* 0x000ea20008000a00 */
[----:B------:R-:W-:Y:S01]  /*4250*/  IMAD.MOV.U32 R32, RZ, RZ, 0x1 ;  /* 0x00000001ff207424 */ /* 0x000fe200078e00ff */
[----:B------:R-:W-:Y:S01]  /*4260*/  CS2R R28, SRZ ;  /* 0x00000000001c7805 */ /* 0x000fe2000001ff00 */
[----:B------:R-:W-:Y:S01]  /*4270*/  IMAD.MOV.U32 R25, RZ, RZ, 0x2000 ;  /* 0x00002000ff197424 */ /* 0x000fe200078e00ff */
[----:B------:R-:W4:Y:S03]  /*4280*/  LDCU.64 UR18, c[0x0][0x890] ;  /* 0x00011200ff1277ac */ /* 0x000f260008000a00 */
[----:B------:R-:W3:Y:S01]  /*4290*/  LDC R24, c[0x0][0x370] ;  /* 0x0000dc00ff187b82 */ /* 0x000ee20000000800 */
[----:B------:R-:W-:Y:S01]  /*42a0*/  UMOV UR13, 0x400 ;  /* 0x00000400000d7882 */ /* 0x000fe20000000000 */
[----:B------:R-:W-:-:S02]  /*42b0*/  UPLOP3.LUT UP1, UPT, UPT, UPT, UPT, 0x40, 0x4 ;  /* 0x000000000004789c */ /* 0x000fc40003f2e870 */
[----:B------:R-:W-:Y:S01]  /*42c0*/  ULEA UR13, UR53, UR13, 0x18 ;  /* 0x0000000d350d7291 */ /* 0x000fe2000f8ec0ff */
[----:B------:R-:W-:-:S03]  /*42d0*/  UMOV UR8, URZ ;  /* 0x000000ff00087c82 */ /* 0x000fc60008000000 */
[----:B------:R-:W3:Y:S01]  /*42e0*/  LDC R3, c[0x0][0xb0c] ;  /* 0x0002c300ff037b82 */ /* 0x000ee20000000800 */
[----:B--2---:R-:W-:Y:S02]  /*42f0*/  UISETP.NE.U32.AND UP3, UPT, UR4, URZ, UPT ;  /* 0x000000ff0400728c */ /* 0x004fe4000bf65070 */
[----:B----4-:R-:W-:-:S05]  /*4300*/  UISETP.NE.U32.AND UP4, UPT, UR18, URZ, UPT ;  /* 0x000000ff1200728c */ /* 0x010fca000bf85070 */
[----:B------:R-:W2:Y:S01]  /*4310*/  LDC R18, c[0x0][0xb20] ;  /* 0x0002c800ff127b82 */ /* 0x000ea20000000800 */
[----:B-1----:R-:W-:Y:S01]  /*4320*/  ISETP.NE.AND P1, PT, R0, 0x1, PT ;  /* 0x000000010000780c */ /* 0x002fe20003f25270 */
[----:B------:R-:W-:Y:S02]  /*4330*/  UISETP.NE.AND.EX UP3, UPT, UR5, URZ, UPT, UP3 ;  /* 0x000000ff0500728c */ /* 0x000fe4000bf65330 */
[----:B------:R-:W-:-:S04]  /*4340*/  UISETP.NE.AND.EX UP4, UPT, UR19, URZ, UPT, UP4 ;  /* 0x000000ff1300728c */ /* 0x000fc8000bf85340 */
[----:B------:R-:W1:Y:S08]  /*4350*/  LDC.64 R30, c[0x0][0x348] ;  /* 0x0000d200ff1e7b82 */ /* 0x000e700000000a00 */
[----:B------:R-:W4:Y:S08]  /*4360*/  LDC.64 R16, c[0x0][0xb10] ;  /* 0x0002c400ff107b82 */ /* 0x000f300000000a00 */
[----:B------:R-:W1:Y:S08]  /*4370*/  LDC.64 R6, c[0x0][0xb18] ;  /* 0x0002c600ff067b82 */ /* 0x000e700000000a00 */
[----:B------:R-:W1:Y:S08]  /*4380*/  LDC.64 R4, c[0x0][0xb28] ;  /* 0x0002ca00ff047b82 */ /* 0x000e700000000a00 */
[----:B--23--:R-:W1:Y:S02]  /*4390*/  LDC R19, c[0x0][0x374] ;  /* 0x0000dd00ff137b82 */ /* 0x00ce640000000800 */
.L_x_79:
[C---:B------:R-:W-:Y:S02]  /*43a0*/  LEA R0, R29.reuse, UR13, 0x3 ;  /* 0x0000000d1d007c11 */ /* 0x040fe4000f8e18ff */
[----:B------:R-:W-:Y:S02]  /*43b0*/  SHF.L.U32 R2, R28, 0x1f, RZ ;  /* 0x0000001f1c027819 */ /* 0x000fe400000006ff */
[----:B------:R-:W-:Y:S02]  /*43c0*/  LEA R20, R29, UR13, 0x4 ;  /* 0x0000000d1d147c11 */ /* 0x000fe4000f8e20ff */
[----:B--2---:R-:W2:Y:S02]  /*43d0*/  SYNCS.PHASECHK.TRANS64.TRYWAIT P0, [R0+URZ+0x70], R2 ;  /* 0x00007002000075a7 */ /* 0x004ea400080011ff */
[----:B--2---:R-:W-:Y:S05]  /*43e0*/  @!P0 BRA `(.L_x_71) ;  /* 0x0000003400bc8947 */ /* 0x004fea0003800000 */
.L_x_143:
[----:B------:R-:W-:Y:S01]  /*43f0*/  ISETP.GE.AND P0, PT, R26, 0x1, PT ;  /* 0x000000011a00780c */ /* 0x000fe20003f06270 */
[----:B------:R-:W3:Y:S01]  /*4400*/  LDS.128 R20, [R20+0x100] ;  /* 0x0001000014147984 */ /* 0x000ee20000000c00 */
[----:B--2---:R-:W-:Y:S01]  /*4410*/  VIADD R0, R0, 0x80 ;  /* 0x0000008000007836 */ /* 0x004fe20000000000 */
[----:B------:R-:W-:Y:S01]  /*4420*/  @!PT LDS RZ, [RZ] ;  /* 0x00000000fffff984 */ /* 0x000fe20000000800 */
[----:B------:R-:W-:Y:S01]  /*4430*/  @!PT LDS RZ, [RZ] ;  /* 0x00000000fffff984 */ /* 0x000fe20000000800 */
[----:B------:R-:W-:Y:S01]  /*4440*/  @!PT LDS RZ, [RZ] ;  /* 0x00000000fffff984 */ /* 0x000fe20000000800 */
[----:B------:R-:W-:Y:S01]  /*4450*/  @!PT LDS RZ, [RZ] ;  /* 0x00000000fffff984 */ /* 0x000fe20000000800 */
[----:B------:R2:W-:Y:S06]  /*4460*/  MEMBAR.ALL.CTA ;  /* 0x0000000000007992 */ /* 0x0005ec0000008000 */
[----:B--2---:R-:W2:Y:S01]  /*4470*/  FENCE.VIEW.ASYNC.S ;  /* 0x00000000000073c6 */ /* 0x004ea20000000000 */
[----:B------:R-:W-:Y:S04]  /*4480*/  PRMT R0, RZ, 0x654, R0 ;  /* 0x00000654ff007816 */ /* 0x000fe80000000000 */
[----:B--2---:R2:W-:Y:S01]  /*4490*/  SYNCS.ARRIVE.TRANS64.RED.A1T0 RZ, [R0+URZ], RZ ;  /* 0x000000ff00ff79a7 */ /* 0x0045e200081004ff */
[----:B---3--:R-:W-:Y:S11]  /*44a0*/  LOP3.LUT P3, RZ, R22, 0x1, RZ, 0xc0, !PT ;  /* 0x0000000116ff7812 */ /* 0x008ff6000786c0ff */
[----:B------:R-:W-:Y:S02]  /*44b0*/  @!UPT UIADD3 URZ, UPT, UPT, URZ, URZ, URZ ;  /* 0x000000fffffff290 */ /* 0x000fe4000fffe0ff */
[----:B------:R-:W-:Y:S02]  /*44c0*/  @P3 MOV R11, R20 ;  /* 0x00000014000b3202 */ /* 0x000fe40000000f00 */
[----:B------:R-:W-:Y:S01]  /*44d0*/  @P3 LOP3.LUT R10, R21, 0xffff, RZ, 0xc0, !PT ;  /* 0x0000ffff150a3812 */ /* 0x000fe200078ec0ff */
[----:B--2---:R-:W-:Y:S06]  /*44e0*/  @!P0 BRA `(.L_x_72) ;  /* 0x0000000000a48947 */ /* 0x004fec0003800000 */
[-C--:B-1----:R-:W-:Y:S01]  /*44f0*/  IMAD.HI.U32 R0, R19, R7.reuse, RZ ;  /* 0x0000000713007227 */ /* 0x082fe200078e00ff */
[----:B------:R-:W-:Y:S02]  /*4500*/  ISETP.NE.AND P0, PT, R6, 0x1, PT ;  /* 0x000000010600780c */ /* 0x000fe40003f05270 */
[----:B------:R-:W-:Y:S01]  /*4510*/  ISETP.NE.AND P2, PT, R26, 0x1, PT ;  /* 0x000000011a00780c */ /* 0x000fe20003f45270 */
[----:B----4-:R-:W-:Y:S01]  /*4520*/  IMAD.HI.U32 R9, R24, R16, RZ ;  /* 0x0000001018097227 */ /* 0x010fe200078e00ff */
[----:B------:R-:W-:Y:S02]  /*4530*/  SHF.R.U32.HI R0, RZ, R18, R0 ;  /* 0x00000012ff007219 */ /* 0x000fe40000011600 */
[----:B------:R-:W-:Y:S01]  /*4540*/  ISETP.NE.AND P4, PT, R3, 0x1, PT ;  /* 0x000000010300780c */ /* 0x000fe20003f85270 */
[----:B------:R-:W-:Y:S01]  /*4550*/  IMAD.HI.U32 R13, R10, R7, RZ ;  /* 0x000000070a0d7227 */ /* 0x000fe200078e00ff */
[----:B------:R-:W-:Y:S02]  /*4560*/  SHF.R.U32.HI R9, RZ, R17, R9 ;  /* 0x00000011ff097219 */ /* 0x000fe40000011609 */
[----:B------:R-:W-:Y:S01]  /*4570*/  SEL R0, R19, R0, !P0 ;  /* 0x0000000013007207 */ /* 0x000fe20004000000 */
[----:B------:R-:W-:Y:S01]  /*4580*/  IMAD.HI.U32 R12, R11, R16, RZ ;  /* 0x000000100b0c7227 */ /* 0x000fe200078e00ff */
[----:B------:R-:W-:Y:S03]  /*4590*/  SEL R9, R24, R9, !P4 ;  /* 0x0000000918097207 */ /* 0x000fe60006000000 */
[-C--:B------:R-:W-:Y:S01]  /*45a0*/  IMAD.HI.U32 R8, R0, R4.reuse, RZ ;  /* 0x0000000400087227 */ /* 0x080fe200078e00ff */
[----:B------:R-:W-:Y:S03]  /*45b0*/  SHF.R.U32.HI R12, RZ, R17, R12 ;  /* 0x00000011ff0c7219 */ /* 0x000fe6000001160c */
[----:B------:R-:W-:Y:S01]  /*45c0*/  IMAD.HI.U32 R2, R9, R4, RZ ;  /* 0x0000000409027227 */ /* 0x000fe200078e00ff */
[-C--:B------:R-:W-:Y:S02]  /*45d0*/  @P2 SHF.R.U32.HI R0, RZ, R5.reuse, R8 ;  /* 0x00000005ff002219 */ /* 0x080fe40000011608 */
[----:B------:R-:W-:Y:S02]  /*45e0*/  SHF.R.U32.HI R8, RZ, R18, R13 ;  /* 0x00000012ff087219 */ /* 0x000fe4000001160d */
[----:B------:R-:W-:Y:S01]  /*45f0*/  @P2 SHF.R.U32.HI R9, RZ, R5, R2 ;  /* 0x00000005ff092219 */ /* 0x000fe20000011602 */
[----:B------:R-:W-:Y:S01]  /*4600*/  IMAD R0, R26, R0, RZ ;  /* 0x000000001a007224 */ /* 0x000fe200078e02ff */
[----:B------:R-:W-:Y:S02]  /*4610*/  SEL R8, R10, R8, !P0 ;  /* 0x000000080a087207 */ /* 0x000fe40004000000 */
[----:B------:R-:W-:Y:S01]  /*4620*/  SEL R2, R11, R12, !P4 ;  /* 0x0000000c0b027207 */ /* 0x000fe20006000000 */
[----:B------:R-:W-:Y:S01]  /*4630*/  IMAD R12, R26, R9, RZ ;  /* 0x000000091a0c7224 */ /* 0x000fe200078e02ff */
[C---:B------:R-:W-:Y:S01]  /*4640*/  ISETP.GE.AND P0, PT, R8.reuse, R0, PT ;  /* 0x000000000800720c */ /* 0x040fe20003f06270 */
[----:B------:R-:W-:Y:S03]  /*4650*/  IMAD.HI.U32 R0, R8, R4, RZ ;  /* 0x0000000408007227 */ /* 0x000fe600078e00ff */
[----:B------:R-:W-:Y:S02]  /*4660*/  ISETP.GE.OR P0, PT, R2, R12, P0 ;  /* 0x0000000c0200720c */ /* 0x000fe40000706670 */
[-C--:B------:R-:W-:Y:S04]  /*4670*/  SHF.R.U32.HI R0, RZ, R5.reuse, R0 ;  /* 0x00000005ff007219 */ /* 0x080fe80000011600 */
[----:B------:R-:W-:Y:S05]  /*4680*/  SEL R13, R8, R0, !P2 ;  /* 0x00000000080d7207 */ /* 0x000fea0005000000 */
[----:B------:R-:W-:Y:S02]  /*4690*/  IMAD.MOV R12, RZ, RZ, -R13 ;  /* 0x000000ffff0c7224 */ /* 0x000fe400078e0a0d */
[----:B------:R-:W-:Y:S04]  /*46a0*/  @!P0 IMAD.HI.U32 R0, R2, R4, RZ ;  /* 0x0000000402008227 */ /* 0x000fe800078e00ff */
[----:B------:R-:W-:Y:S01]  /*46b0*/  IMAD R12, R26, R12, R8 ;  /* 0x0000000c1a0c7224 */ /* 0x000fe200078e0208 */
[----:B------:R-:W-:Y:S04]  /*46c0*/  @!P0 SHF.R.U32.HI R0, RZ, R5, R0 ;  /* 0x00000005ff008219 */ /* 0x000fe80000011600 */
[----:B------:R-:W-:Y:S04]  /*46d0*/  @!P0 SEL R0, R2, R0, !P2 ;  /* 0x0000000002008207 */ /* 0x000fe80005000000 */
[----:B------:R-:W-:Y:S01]  /*46e0*/  @!P0 IADD3 R13, PT, PT, R13, -R0, RZ ;  /* 0x800000000d0d8210 */ /* 0x000fe20007ffe0ff */
[----:B------:R-:W-:Y:S01]  /*46f0*/  @!P0 IMAD R0, R9, R12, R0 ;  /* 0x0000000c09008224 */ /* 0x000fe200078e0200 */
[----:B------:R-:W-:Y:S01]  /*4700*/  IADD3 R9, PT, PT, -R8, RZ, RZ ;  /* 0x000000ff08097210 */ /* 0x000fe20007ffe1ff */
[--C-:B------:R-:W-:Y:S02]  /*4710*/  IMAD.MOV R12, RZ, RZ, -R2.reuse ;  /* 0x000000ffff0c7224 */ /* 0x100fe400078e0a02 */
[----:B------:R-:W-:Y:S02]  /*4720*/  @!P0 IMAD R8, R13, R26, R2 ;  /* 0x0000001a0d088224 */ /* 0x000fe400078e0202 */
[----:B------:R-:W-:Y:S02]  /*4730*/  @!P0 IMAD.MOV.U32 R2, RZ, RZ, R0 ;  /* 0x000000ffff028224 */ /* 0x000fe400078e0000 */
[----:B------:R-:W-:Y:S02]  /*4740*/  IMAD R11, R3, R12, R11 ;  /* 0x0000000c030b7224 */ /* 0x000fe400078e020b */
[----:B------:R-:W-:Y:S02]  /*4750*/  IMAD R10, R6, R9, R10 ;  /* 0x00000009060a7224 */ /* 0x000fe400078e020a */
[----:B------:R-:W-:Y:S02]  /*4760*/  IMAD R11, R2, R3, R11 ;  /* 0x00000003020b7224 */ /* 0x000fe400078e020b */
[----:B------:R-:W-:Y:S02]  /*4770*/  IMAD R10, R8, R6, R10 ;  /* 0x00000006080a7224 */ /* 0x000fe400078e020a */
.L_x_72:
[----:B------:R-:W-:Y:S05]  /*4780*/  BRA.U UP1, `(.L_x_73) ;  /* 0x0000000101107547 */ /* 0x000fea000b800000 */
[----:B------:R-:W-:Y:S04]  /*4790*/  MOV R2, UR20 ;  /* 0x0000001400027c02 */ /* 0x000fe80008000f00 */
[----:B------:R-:W-:Y:S04]  /*47a0*/  SHF.L.U32 R2, R2, 0x1f, RZ ;  /* 0x0000001f02027819 */ /* 0x000fe800000006ff */
[----:B------:R-:W2:Y:S02]  /*47b0*/  SYNCS.PHASECHK.TRANS64.TRYWAIT P0, [UR13+0x68], R2 ;  /* 0x00006802ff0075a7 */ /* 0x000ea4000800110d */
[----:B--2---:R-:W-:Y:S05]  /*47c0*/  @!P0 BRA `(.L_x_74) ;  /* 0x0000003000d88947 */ /* 0x004fea0003800000 */
.L_x_73:
[----:B------:R-:W-:Y:S02]  /*47d0*/  R2UR UR11, R15 ;  /* 0x000000000f0b72ca */ /* 0x000fe400000e0000 */
[----:B------:R-:W-:Y:S02]  /*47e0*/  R2UR UR10, R14 ;  /* 0x000000000e0a72ca */ /* 0x000fe400000e0000 */
[----:B------:R-:W-:Y:S04]  /*47f0*/  ISETP.NE.U32.AND P2, PT, RZ, UR18, PT ;  /* 0x00000012ff007c0c */ /* 0x000fe8000bf45070 */
[----:B------:R-:W-:Y:S05]  /*4800*/  ISETP.NE.AND.EX P2, PT, RZ, UR19, PT, P2 ;  /* 0x00000013ff007c0c */ /* 0x000fea000bf45320 */
[----:B------:R-:W-:Y:S02]  /*4810*/  USHF.L.U32 UR11, UR11, 0x6, URZ ;  /* 0x000000060b0b7899 */ /* 0x000fe400080006ff */
[----:B------:R-:W-:Y:S01]  /*4820*/  USHF.L.U32 UR10, UR10, 0x6, URZ ;  /* 0x000000060a0a7899 */ /* 0x000fe200080006ff */
[----:B------:R-:W-:Y:S11]  /*4830*/  BRA.U !UP4, `(.L_x_75) ;  /* 0x000000010c347547 */ /* 0x000ff6000b800000 */
[----:B------:R-:W-:Y:S01]  /*4840*/  UPLOP3.LUT UP0, UPT, UPT, UPT, UP3, 0x80, 0x8 ;  /* 0x000000000008789c */ /* 0x000fe20003f0f030 */
[----:B--2---:R-:W-:Y:S02]  /*4850*/  HFMA2 R0, -RZ, RZ, 0, 5.9604644775390625e-08 ;  /* 0x00000001ff007431 */ /* 0x004fe400000001ff */
[----:B------:R-:W-:Y:S03]  /*4860*/  IMAD.MOV.U32 R64, RZ, RZ, 0x1 ;  /* 0x00000001ff407424 */ /* 0x000fe600078e00ff */
[----:B------:R-:W-:Y:S05]  /*4870*/  PLOP3.LUT P0, PT, PT, PT, UP0, 0x80, 0x8 ;  /* 0x000000000008781c */ /* 0x000fea0003f0f008 */
[----:B------:R-:W2:Y:S01]  /*4880*/  @UP0 LDCU.64 UR4, c[0x0][0x888] ;  /* 0x00011100ff0407ac */ /* 0x000ea20008000a00 */
[----:B------:R-:W-:Y:S07]  /*4890*/  @UP0 UIMAD UR6, UR60, UR18, URZ ;  /* 0x000000123c0602a4 */ /* 0x000fee000f8e02ff */
[----:B------:R-:W-:Y:S01]  /*48a0*/  @!P0 PRMT R64, R0, 0x7610, R64 ;  /* 0x0000761000408816 */ /* 0x000fe20000000040 */
[----:B--2---:R-:W-:Y:S06]  /*48b0*/  @UP0 UIMAD.WIDE UR4, UR6, 0x4, UR4 ;  /* 0x00000004060408a5 */ /* 0x004fec000f8e0204 */
[----:B------:R-:W-:Y:S01]  /*48c0*/  IMAD.U32 R8, RZ, RZ, UR4 ;  /* 0x00000004ff087e24 */ /* 0x000fe2000f8e00ff */
[----:B------:R-:W-:Y:S04]  /*48d0*/  MOV R9, UR5 ;  /* 0x0000000500097c02 */ /* 0x000fe80008000f00 */
[----:B------:R-:W2:Y:S01]  /*48e0*/  @!UP0 LDCU UR4, c[0x0][0x880] ;  /* 0x00011000ff0487ac */ /* 0x000ea20008000800 */
[----:B-----5:R3:W5:Y:S02]  /*48f0*/  @P0 LDG.E R35, desc[UR56][R8.64] ;  /* 0x0000003808230981 */ /* 0x020764000c1e1900 */
[----:B--23--:R-:W-:Y:S07]  /*4900*/  @!P0 IMAD.U32 R35, RZ, RZ, UR4 ;  /* 0x00000004ff238e24 */ /* 0x00cfee000f8e00ff */
.L_x_75:
[----:B-----5:R-:W-:Y:S01]  /*4910*/  @!P2 FSETP.EQ.AND P0, PT, R35, RZ, PT ;  /* 0x000000ff2300a20b */ /* 0x020fe20003f02000 */
[----:B------:R-:W-:Y:S01]  /*4920*/  @!UPT UIADD3 URZ, UPT, UPT, URZ, URZ, URZ ;  /* 0x000000fffffff290 */ /* 0x000fe2000fffe0ff */
[----:B------:R-:W-:Y:S11]  /*4930*/  @!P2 BRA `(.L_x_76) ;  /* 0x000000000014a947 */ /* 0x000ff60003800000 */
[----:B------:R-:W-:Y:S02]  /*4940*/  LOP3.LUT P2, RZ, R64, 0xff, RZ, 0xc0, !PT ;  /* 0x000000ff40ff7812 */ /* 0x000fe4000784c0ff */
[----:B------:R-:W-:Y:S04]  /*4950*/  PLOP3.LUT P0, PT, PT, PT, UP0, 0x80, 0x8 ;  /* 0x000000000008781c */ /* 0x000fe80003f0f008 */
[----:B------:R-:W-:Y:S07]  /*4960*/  PLOP3.LUT P0, PT, P0, PT, PT, 0x8, 0x80 ;  /* 0x000000000080781c */ /* 0x000fee000070e170 */
[----:B------:R-:W-:Y:S11]  /*4970*/  @P2 FSETP.EQ.AND P0, PT, R35, RZ, PT ;  /* 0x000000ff2300220b */ /* 0x000ff60003f02000 */
[----:B------:R-:W-:Y:S02]  /*4980*/  @!UPT UIADD3 URZ, UPT, UPT, URZ, URZ, URZ ;  /* 0x000000fffffff290 */ /* 0x000fe4000fffe0ff */
.L_x_76:
[----:B------:R-:W-:Y:S01]  /*4990*/  ULEA UR4, UR8, UR13, 0x3 ;  /* 0x0000000d08047291 */ /* 0x000fe2000f8e18ff */
[----:B------:R-:W-:Y:S02]  /*49a0*/  SHF.L.U32 R9, R32, 0x1f, RZ ;  /* 0x0000001f20097819 */ /* 0x000fe400000006ff */
[----:B------:R-:W-:Y:S04]  /*49b0*/  ELECT P4, URZ, PT ;  /* 0x0000000000ff782f */ /* 0x000fe80003880000 */
[----:B------:R-:W-:Y:S02]  /*49c0*/  PLOP3.LUT P4, PT, P0, P4, PT, 0xf2, 0x2f ;  /* 0x00000000002f781c */ /* 0x000fe40000789e72 */
[----:B------:R-:W3:Y:S11]  /*49d0*/  SYNCS.PHASECHK.TRANS64.TRYWAIT P2, [UR4+0x48], R9 ;  /* 0x00004809ff0075a7 */ /* 0x000ef60008041104 */
[----:B-1----:R-:W-:Y:S05]  /*49e0*/  @!P4 IADD3 R8, P0, PT, R30, 0x580, RZ ;  /* 0x000005801e08c810 */ /* 0x002fea0007f1e0ff */
[----:B--2---:R-:W-:Y:S01]  /*49f0*/  @!P4 IMAD.X R2, RZ, RZ, R31, P0 ;  /* 0x000000ffff02c224 */ /* 0x004fe200000e061f */
[----:B---3--:R-:W-:Y:S07]  /*4a00*/  @!P2 BRA `(.L_x_77) ;  /* 0x000000300060a947 */ /* 0x008fee0003800000 */
.L_x_146:
[----:B------:R-:W2:Y:S01]  /*4a10*/  LDC.64 R12, c[0x0][0xb18] ;  /* 0x0002c600ff0c7b82 */ /* 0x000ea20000000a00 */
[----:B------:R-:W-:Y:S01]  /*4a20*/  @!P4 R2UR UR6, R2 ;  /* 0x000000000206c2ca */ /* 0x000fe200000e0000 */
[----:B------:R-:W-:Y:S01]  /*4a30*/  VOTEU.ALL UP2, P4 ;  /* 0x0000000000ff7886 */ /* 0x000fe20002040000 */
[----:B------:R-:W-:Y:S01]  /*4a40*/  @!P4 R2UR UR7, R8 ;  /* 0x000000000807c2ca */ /* 0x000fe200000e0000 */
[----:B------:R-:W-:Y:S01]  /*4a50*/  UIADD3 UR5, UPT, UPT, UR8, 0x1, URZ ;  /* 0x0000000108057890 */ /* 0x000fe2000fffe0ff */
[----:B-1----:R-:W-:Y:S03]  /*4a60*/  @!P4 IMAD.MOV.U32 R0, RZ, RZ, 0x2000 ;  /* 0x00002000ff00c424 */ /* 0x002fe600078e00ff */
[----:B------:R-:W1:Y:S01]  /*4a70*/  @!P1 LDC R2, c[0x0][0xb0c] ;  /* 0x0002c300ff029b82 */ /* 0x000e620000000800 */
[----:B------:R-:W-:Y:S01]  /*4a80*/  @!UP2 ULEA UR8, UR8, UR13, 0xd ;  /* 0x0000000d0808a291 */ /* 0x000fe2000f8e68ff */
[----:B------:R-:W-:Y:S01]  /*4a90*/  @P3 SHF.R.U32.HI R27, RZ, 0x10, R21 ;  /* 0x00000010ff1b3819 */ /* 0x000fe20000011615 */
[----:B------:R-:W-:Y:S01]  /*4aa0*/  UIADD3 UR9, UPT, UPT, UR4, 0x30, URZ ;  /* 0x0000003004097890 */ /* 0x000fe2000fffe0ff */
[----:B------:R-:W-:Y:S01]  /*4ab0*/  VIADD R29, R29, 0x1 ;  /* 0x000000011d1d7836 */ /* 0x000fe20000000000 */
[----:B------:R-:W-:Y:S01]  /*4ac0*/  @!UP2 UIADD3 UR8, UPT, UPT, UR8, 0x400, URZ ;  /* 0x000004000808a890 */ /* 0x000fe2000fffe0ff */
[----:B------:R-:W-:Y:S01]  /*4ad0*/  VOTEU.ALL UP1, P4 ;  /* 0x0000000000ff7886 */ /* 0x000fe20002020000 */
[----:B------:R-:W-:Y:S01]  /*4ae0*/  IMAD.U32 R9, RZ, RZ, UR6 ;  /* 0x00000006ff097e24 */ /* 0x000fe2000f8e00ff */
[----:B------:R-:W-:Y:S01]  /*4af0*/  UMOV UR22, 0x0 ;  /* 0x0000000000167882 */ /* 0x000fe20000000000 */
[----:B------:R-:W-:Y:S01]  /*4b00*/  IMAD.U32 R8, RZ, RZ, UR7 ;  /* 0x00000007ff087e24 */ /* 0x000fe2000f8e00ff */
[----:B------:R-:W-:Y:S01]  /*4b10*/  UMOV UR23, 0x10000000 ;  /* 0x1000000000177882 */ /* 0x000fe20000000000 */
[----:B------:R-:W-:Y:S01]  /*4b20*/  UMOV UR12, UR60 ;  /* 0x0000003c000c7c82 */ /* 0x000fe20008000000 */
[----:B------:R-:W-:Y:S01]  /*4b30*/  @!P4 R2UR UR17, R9 ;  /* 0x000000000911c2ca */ /* 0x000fe200000e0000 */
[----:B------:R-:W-:Y:S01]  /*4b40*/  UISETP.NE.AND UP5, UPT, UR5, 0x3, UPT ;  /* 0x000000030500788c */ /* 0x000fe2000bfa5270 */
[----:B------:R-:W-:Y:S01]  /*4b50*/  @!P4 R2UR UR16, R8 ;  /* 0x000000000810c2ca */ /* 0x000fe200000e0000 */
[----:B------:R-:W-:Y:S01]  /*4b60*/  UPRMT UR14, UR53, 0x654, UR9 ;  /* 0x00000654350e7896 */ /* 0x000fe20008000009 */
[----:B------:R-:W3:Y:S01]  /*4b70*/  LDC.64 R8, c[0x0][0xb10] ;  /* 0x0002c400ff087b82 */ /* 0x000ee20000000a00 */
[----:B------:R-:W-:Y:S02]  /*4b80*/  USEL UR7, UR5, URZ, UP5 ;  /* 0x000000ff05077287 */ /* 0x000fe4000a800000 */
[----:B------:R-:W-:Y:S02]  /*4b90*/  USEL UR5, URZ, 0x1, UP5 ;  /* 0x00000001ff057887 */ /* 0x000fe4000a800000 */
[----:B------:R-:W-:Y:S04]  /*4ba0*/  ULEA UR6, UR7, UR13, 0x3 ;  /* 0x0000000d07067291 */ /* 0x000fe8000f8e18ff */
[----:B------:R-:W-:Y:S02]  /*4bb0*/  LOP3.LUT R32, R32, UR5, RZ, 0x3c, !PT ;  /* 0x0000000520207c12 */ /* 0x000fe4000f8e3cff */
[----:B------:R1:W-:Y:S01]  /*4bc0*/  @!UP1 UTMALDG.3D [UR8], [UR16], desc[UR22] ;  /* 0x00001608100095b4 */ /* 0x0003e20008011000 */
[----:B------:R5:W-:Y:S01]  /*4bd0*/  @!P4 SYNCS.ARRIVE.TRANS64.RED.A0TR RZ, [UR4+0x30], R0 ;  /* 0x00003000ffffc9a7 */ /* 0x000be20008300404 */
[----:B------:R-:W-:Y:S01]  /*4be0*/  SHF.L.U32 R14, R32, 0x1f, RZ ;  /* 0x0000001f200e7819 */ /* 0x000fe200000006ff */
[C---:B---3--:R-:W-:Y:S01]  /*4bf0*/  @!P1 IMAD.HI.U32 R8, R11.reuse, R8, RZ ;  /* 0x000000080b089227 */ /* 0x048fe200078e00ff */
[----:B--2---:R-:W-:Y:S02]  /*4c00*/  @!P1 ISETP.NE.AND P0, PT, R12, 0x1, PT ;  /* 0x000000010c00980c */ /* 0x004fe40003f05270 */
[----:B-1----:R-:W-:Y:S01]  /*4c10*/  @!P1 ISETP.NE.AND P2, PT, R2, 0x1, PT ;  /* 0x000000010200980c */ /* 0x002fe20003f45270 */
[----:B------:R-:W-:Y:S01]  /*4c20*/  SYNCS.ARRIVE.TRANS64.RED.A1T0 RZ, [UR14], RZ ;  /* 0x000000ffffff79a7 */ /* 0x000fe2000810040e */
[C---:B------:R-:W-:Y:S01]  /*4c30*/  @!P1 IMAD.HI.U32 R13, R10.reuse, R13, RZ ;  /* 0x0000000d0a0d9227 */ /* 0x040fe200078e00ff */
[----:B------:R-:W-:Y:S04]  /*4c40*/  @!P1 SHF.R.U32.HI R8, RZ, R9, R8 ;  /* 0x00000009ff089219 */ /* 0x000fe80000011608 */
[----:B------:R-:W-:Y:S01]  /*4c50*/  @!P1 SEL R8, R11, R8, !P2 ;  /* 0x000000080b089207 */ /* 0x000fe20005000000 */
[----:B------:R-:W1:Y:S01]  /*4c60*/  SYNCS.PHASECHK.TRANS64.TRYWAIT P5, [UR6+0x48], R14 ;  /* 0x0000480eff0075a7 */ /* 0x000e6200080a1106 */
[----:B-----5:R-:W2:Y:S02]  /*4c70*/  @!P1 LDC R0, c[0x0][0xb20] ;  /* 0x0002c800ff009b82 */ /* 0x020ea40000000800 */
[----:B--2---:R-:W-:Y:S04]  /*4c80*/  @!P1 SHF.R.U32.HI R0, RZ, R0, R13 ;  /* 0x00000000ff009219 */ /* 0x004fe8000001160d */
[----:B------:R-:W-:Y:S05]  /*4c90*/  @!P1 SEL R9, R10, R0, !P0 ;  /* 0x000000000a099207 */ /* 0x000fea0004000000 */
[----:B------:R-:W-:Y:S02]  /*4ca0*/  @!P1 IMAD.IADD R0, R9, 0x1, -R8 ;  /* 0x0000000109009824 */ /* 0x000fe400078e0a08 */
[----:B------:R-:W-:Y:S02]  /*4cb0*/  @!P1 IMAD.IADD R8, R8, 0x1, -R9 ;  /* 0x0000000108089824 */ /* 0x000fe400078e0a09 */
[----:B------:R-:W-:Y:S02]  /*4cc0*/  @!P1 IMAD R11, R0, R2, R11 ;  /* 0x00000002000b9224 */ /* 0x000fe400078e020b */
[----:B------:R-:W-:Y:S01]  /*4cd0*/  @!P1 IMAD R10, R8, R12, R10 ;  /* 0x0000000c080a9224 */ /* 0x000fe200078e020a */
[----:B-1----:R-:W-:Y:S06]  /*4ce0*/  @!P5 BRA `(.L_x_78) ;  /* 0x0000002c00c0d947 */ /* 0x002fec0003800000 */
.L_x_148:
[----:B------:R-:W-:Y:S01]  /*4cf0*/  UIADD3 UR9, UPT, UPT, UR6, 0x30, URZ ;  /* 0x0000003006097890 */ /* 0x000fe2000fffe0ff */
[----:B------:R-:W-:Y:S01]  /*4d00*/  @!P4 IADD3 R2, P0, PT, R30, 0x580, RZ ;  /* 0x000005801e02c810 */ /* 0x000fe20007f1e0ff */
[----:B------:R-:W-:Y:S01]  /*4d10*/  VOTEU.ALL UP1, P4 ;  /* 0x0000000000ff7886 */ /* 0x000fe20002020000 */
[----:B------:R-:W-:Y:S01]  /*4d20*/  UMOV UR16, 0x0 ;  /* 0x0000000000107882 */ /* 0x000fe20000000000 */
[----:B------:R-:W-:Y:S01]  /*4d30*/  UMOV UR17, 0x10000000 ;  /* 0x1000000000117882 */ /* 0x000fe20000000000 */
[----:B------:R-:W-:Y:S01]  /*4d40*/  @!P4 R2UR UR5, R2 ;  /* 0x000000000205c2ca */ /* 0x000fe200000e0000 */
[----:B-1----:R-:W-:Y:S01]  /*4d50*/  @!P4 IMAD.X R0, RZ, RZ, R31, P0 ;  /* 0x000000ffff00c224 */ /* 0x002fe200000e061f */
[----:B------:R-:W-:Y:S01]  /*4d60*/  @!UP1 ULEA UR8, UR7, UR13, 0xd ;  /* 0x0000000d07089291 */ /* 0x000fe2000f8e68ff */
[----:B------:R-:W-:Y:S01]  /*4d70*/  ISETP.NE.AND P0, PT, R29, 0x2, PT ;  /* 0x000000021d00780c */ /* 0x000fe20003f05270 */
[----:B------:R-:W-:Y:S01]  /*4d80*/  @!UP1 UIADD3 UR10, UPT, UPT, UR10, 0x20, URZ ;  /* 0x000000200a0a9890 */ /* 0x000fe2000fffe0ff */
[----:B------:R-:W-:Y:S01]  /*4d90*/  IMAD.IADD R14, R10, 0x1, R62 ;  /* 0x000000010a0e7824 */ /* 0x000fe200078e023e */
[----:B------:R-:W-:Y:S01]  /*4da0*/  @!P4 R2UR UR4, R0 ;  /* 0x000000000004c2ca */ /* 0x000fe200000e0000 */
[----:B------:R-:W-:Y:S01]  /*4db0*/  @!UP1 UIADD3 UR8, UPT, UPT, UR8, 0x400, URZ ;  /* 0x0000040008089890 */ /* 0x000fe2000fffe0ff */
[----:B------:R-:W-:Y:S01]  /*4dc0*/  SEL R0, RZ, 0x1, P0 ;  /* 0x00000001ff007807 */ /* 0x000fe20000000000 */
[----:B------:R-:W-:Y:S01]  /*4dd0*/  VOTEU.ALL UP1, P4 ;  /* 0x0000000000ff7886 */ /* 0x000fe20002020000 */
[----:B------:R-:W-:Y:S01]  /*4de0*/  UMOV UR12, UR60 ;  /* 0x0000003c000c7c82 */ /* 0x000fe20008000000 */
[----:B------:R-:W-:Y:S01]  /*4df0*/  @P3 R2UR UR60, R27 ;  /* 0x000000001b3c32ca */ /* 0x000fe200000e0000 */
[----:B------:R-:W-:Y:S01]  /*4e00*/  IMAD.IADD R15, R11, 0x1, R63 ;  /* 0x000000010b0f7824 */ /* 0x000fe200078e023f */
[----:B------:R-:W-:Y:S01]  /*4e10*/  LOP3.LUT R28, R28, R0, RZ, 0x3c, !PT ;  /* 0x000000001c1c7212 */ /* 0x000fe200078e3cff */
[----:B------:R-:W-:Y:S01]  /*4e20*/  IMAD.U32 R8, RZ, RZ, UR5 ;  /* 0x00000005ff087e24 */ /* 0x000fe2000f8e00ff */
[----:B------:R-:W-:Y:S04]  /*4e30*/  SEL R29, R29, RZ, P0 ;  /* 0x000000ff1d1d7207 */ /* 0x000fe80000000000 */
[----:B------:R-:W-:Y:S01]  /*4e40*/  IMAD.U32 R9, RZ, RZ, UR4 ;  /* 0x00000004ff097e24 */ /* 0x000fe2000f8e00ff */
[----:B------:R-:W-:Y:S01]  /*4e50*/  @!P4 R2UR UR14, R8 ;  /* 0x00000000080ec2ca */ /* 0x000fe200000e0000 */
[----:B------:R-:W-:Y:S03]  /*4e60*/  UPRMT UR4, UR53, 0x654, UR9 ;  /* 0x0000065435047896 */ /* 0x000fe60008000009 */
[----:B------:R-:W-:Y:S11]  /*4e70*/  @!P4 R2UR UR15, R9 ;  /* 0x00000000090fc2ca */ /* 0x000ff600000e0000 */
[----:B------:R-:W-:Y:S02]  /*4e80*/  @!UPT UIADD3 URZ, UPT, UPT, URZ, URZ, URZ ;  /* 0x000000fffffff290 */ /* 0x000fe4000fffe0ff */
[----:B------:R1:W-:Y:S01]  /*4e90*/  @!UP1 UTMALDG.3D [UR8], [UR14], desc[UR16] ;  /* 0x000010080e0095b4 */ /* 0x0003e20008011000 */
[----:B------:R2:W-:Y:S01]  /*4ea0*/  @!P4 SYNCS.ARRIVE.TRANS64.RED.A0TR RZ, [UR6+0x30], R25 ;  /* 0x00003019ffffc9a7 */ /* 0x0005e20008300406 */
[----:B------:R-:W-:Y:S01]  /*4eb0*/  SYNCS.ARRIVE.TRANS64.RED.A1T0 RZ, [UR4], RZ ;  /* 0x000000ffffff79a7 */ /* 0x000fe20008100404 */
[----:B------:R-:W-:Y:S04]  /*4ec0*/  UIADD3 UR4, UPT, UPT, UR7, 0x1, URZ ;  /* 0x0000000107047890 */ /* 0x000fe8000fffe0ff */
[----:B------:R-:W-:Y:S04]  /*4ed0*/  UISETP.NE.AND UP1, UPT, UR4, 0x3, UPT ;  /* 0x000000030400788c */ /* 0x000fe8000bf25270 */
[----:B------:R-:W-:Y:S06]  /*4ee0*/  USEL UR5, URZ, 0x1, UP1 ;  /* 0x00000001ff057887 */ /* 0x000fec0008800000 */
[----:B------:R-:W-:Y:S01]  /*4ef0*/  LOP3.LUT R32, R32, UR5, RZ, 0x3c, !PT ;  /* 0x0000000520207c12 */ /* 0x000fe2000f8e3cff */
[----:B-1----:R-:W-:Y:S02]  /*4f00*/  USEL UR8, UR4, URZ, UP1 ;  /* 0x000000ff04087287 */ /* 0x002fe40008800000 */
[----:B------:R-:W-:Y:S01]  /*4f10*/  UPLOP3.LUT UP1, UPT, UPT, UPT, UPT, 0x80, 0x8 ;  /* 0x000000000008789c */ /* 0x000fe20003f2f070 */
[----:B------:R-:W-:Y:S10]  /*4f20*/  @P3 BRA `(.L_x_79) ;  /* 0xfffffff4001c3947 */ /* 0x000ff4000383ffff */
[----:B------:R-:W-:Y:S01]  /*4f30*/  UIADD3 UR13, UPT, UPT, UR13, 0x48, URZ ;  /* 0x000000480d0d7890 */ /* 0x000fe2000fffe0ff */
[----:B------:R-:W-:-:S03]  /*4f40*/  SHF.L.U32 R2, R32, 0x1f, RZ ;  /* 0x0000001f20027819 */ /* 0x000fc600000006ff */
[----:B------:R-:W-:-:S09]  /*4f50*/  ULEA UR4, UR8, UR13, 0x3 ;  /* 0x0000000d08047291 */ /* 0x000fd2000f8e18ff */
[----:B------:R-:W1:Y:S02]  /*4f60*/  SYNCS.PHASECHK.TRANS64.TRYWAIT P0, [UR4], R2 ;  /* 0x00000002ff0075a7 */ /* 0x000e640008001104 */
[----:B-1----:R-:W-:Y:S05]  /*4f70*/  @!P0 BRA `(.L_x_80) ;  /* 0x0000002c00348947 */ /* 0x002fea0003800000 */
.L_x_150:
        /* <DEDUP_REMOVED lines=9> */
.L_x_152:
[----:B------:R-:W-:-:S04]  /*5010*/  UIADD3 UR4, UPT, UPT, UR4, 0x1, URZ ;  /* 0x0000000104047890 */ /* 0x000fc8000fffe0ff */
[----:B------:R-:W-:-:S04]  /*5020*/  UISETP.NE.AND UP0, UPT, UR4, 0x3, UPT ;  /* 0x000000030400788c */ /* 0x000fc8000bf05270 */
[----:B------:R-:W-:Y:S02]  /*5030*/  USEL UR5, URZ, 0x1, UP0 ;  /* 0x00000001ff057887 */ /* 0x000fe40008000000 */
[----:B------:R-:W-:-:S04]  /*5040*/  USEL UR4, UR4, URZ, UP0 ;  /* 0x000000ff04047287 */ /* 0x000fc80008000000 */
[----:B------:R-:W-:Y:S01]  /*5050*/  ULEA UR4, UR4, UR13, 0x3 ;  /* 0x0000000d04047291 */ /* 0x000fe2000f8e18ff */
[----:B-1----:R-:W-:-:S04]  /*5060*/  LOP3.LUT R2, R32, UR5, RZ, 0x3c, !PT ;  /* 0x0000000520027c12 */ /* 0x002fc8000f8e3cff */
[----:B------:R-:W-:Y:S01]  /*5070*/  SHF.L.U32 R2, R2, 0x1f, RZ ;  /* 0x0000001f02027819 */ /* 0x000fe200000006ff */
[----:B------:R-:W-:-:S07]  /*5080*/  IMAD.U32 R0, RZ, RZ, UR4 ;  /* 0x00000004ff007e24 */ /* 0x000fce000f8e00ff */
.L_x_82:
[----:B-1----:R1:W3:Y:S02]  /*5090*/  SYNCS.PHASECHK.TRANS64.TRYWAIT P0, [R0+URZ], R2 ;  /* 0x00000002000075a7 */ /* 0x0022e400080011ff */
[----:B---3--:R-:W-:Y:S05]  /*50a0*/  @!P0 NANOSLEEP.SYNCS 0x989680 ;  /* 0x009896800000895d */ /* 0x008fea0003900000 */
[----:B------:R-:W3:Y:S02]  /*50b0*/  @!P0 SYNCS.PHASECHK.TRANS64 P0, [R0+URZ], R2 ;  /* 0x00000002000085a7 */ /* 0x000ee400080010ff */
[----:B---3--:R-:W-:Y:S05]  /*50c0*/  @P0 EXIT ;  /* 0x000000000000094d */ /* 0x008fea0003800000 */
[----:B------:R-:W-:Y:S05]  /*50d0*/  BRA `(.L_x_82) ;  /* 0xfffffffc00ec7947 */ /* 0x000fea000383ffff */
.L_x_70:
[----:B------:R-:W-:-:S06]  /*50e0*/  UISETP.GE.AND UP1, UPT, UR10, 0x4, UPT ;  /* 0x000000040a00788c */ /* 0x000fcc000bf26270 */
[----:B------:R-:W-:-:S13]  /*50f0*/  PLOP3.LUT P0, PT, PT, PT, UP1, 0x80, 0x8 ;  /* 0x000000000008781c */ /* 0x000fda0003f0f018 */
[----:B------:R-:W-:Y:S05]  /*5100*/  @!P0 EXIT ;  /* 0x000000000000894d */ /* 0x000fea0003800000 */
[----:B------:R-:W-:Y:S01]  /*5110*/  BAR.SYNC.DEFER_BLOCKING 0x6, 0xa0 ;  /* 0x0182800000007b1d */ /* 0x000fe20000010000 */
[C---:B------:R-:W-:Y:S01]  /*5120*/  IMAD.SHL.U32 R4, R75.reuse, 0x20, RZ ;  /* 0x000000204b047824 */ /* 0x040fe200078e00ff */
[C---:B------:R-:W-:Y:S01]  /*5130*/  R2P PR, R75.reuse, 0x6 ;  /* 0x000000064b007804 */ /* 0x040fe20000000000 */
[C---:B------:R-:W-:Y:S02]  /*5140*/  IMAD.SHL.U32 R68, R75.reuse, 0x4, RZ ;  /* 0x000000044b447824 */ /* 0x040fe400078e00ff */
[C---:B------:R-:W-:Y:S01]  /*5150*/  IMAD.U32 R32, R75.reuse, 0x10000, RZ ;  /* 0x000100004b207824 */ /* 0x040fe200078e00ff */
[----:B------:R-:W-:Y:S02]  /*5160*/  UMOV UR36, 0x400 ;  /* 0x0000040000247882 */ /* 0x000fe40000000000 */
[----:B------:R-:W1:Y:S01]  /*5170*/  LDC R67, c[0x0][0x370] ;  /* 0x0000dc00ff437b82 */ /* 0x000e620000000800 */
[----:B------:R-:W-:Y:S01]  /*5180*/  ULEA UR36, UR53, UR36, 0x18 ;  /* 0x0000002435247291 */ /* 0x000fe2000f8ec0ff */
[C---:B------:R-:W-:Y:S01]  /*5190*/  LOP3.LUT R3, R4.reuse, 0xe0, RZ, 0xc0, !PT ;  /* 0x000000e004037812 */ /* 0x040fe200078ec0ff */
[----:B------:R-:W-:Y:S01]  /*51a0*/  IMAD.SHL.U32 R2, R75, 0x10, RZ ;  /* 0x000000104b027824 */ /* 0x000fe200078e00ff */
[----:B------:R-:W-:Y:S01]  /*51b0*/  LOP3.LUT R4, R4, 0x100, RZ, 0xc0, !PT ;  /* 0x0000010004047812 */ /* 0x000fe200078ec0ff */
[----:B------:R-:W-:Y:S01]  /*51c0*/  IMAD.MOV.U32 R74, RZ, RZ, 0x8 ;  /* 0x00000008ff4a7424 */ /* 0x000fe200078e00ff */
[----:B------:R-:W-:Y:S01]  /*51d0*/  LOP3.LUT R68, R3, 0x1c, R68, 0xf8, !PT ;  /* 0x0000001c03447812 */ /* 0x000fe200078ef844 */
[----:B------:R-:W-:Y:S01]  /*51e0*/  IMAD.MOV.U32 R73, RZ, RZ, 0x10 ;  /* 0x00000010ff497424 */ /* 0x000fe200078e00ff */
[----:B------:R-:W2:Y:S01]  /*51f0*/  LDC R28, c[0x0][0xb0c] ;  /* 0x0002c300ff1c7b82 */ /* 0x000ea20000000800 */
[----:B------:R-:W-:Y:S01]  /*5200*/  SHF.R.U32.HI R3, RZ, 0x2, R75 ;  /* 0x00000002ff037819 */ /* 0x000fe2000001164b */
[----:B------:R-:W-:Y:S01]  /*5210*/  IMAD.MOV.U32 R31, RZ, RZ, RZ ;  /* 0x000000ffff1f7224 */ /* 0x000fe200078e00ff */
[----:B------:R-:W-:Y:S01]  /*5220*/  LOP3.LUT R32, R32, 0x600000, RZ, 0xc0, !PT ;  /* 0x0060000020207812 */ /* 0x000fe200078ec0ff */
[----:B------:R-:W-:Y:S01]  /*5230*/  IMAD.MOV.U32 R72, RZ, RZ, RZ ;  /* 0x000000ffff487224 */ /* 0x000fe200078e00ff */
[----:B------:R-:W-:Y:S01]  /*5240*/  LOP3.LUT R2, R4, 0x600, R2, 0xf8, !PT ;  /* 0x0000060004027812 */ /* 0x000fe200078ef802 */
[----:B------:R-:W-:Y:S01]  /*5250*/  IMAD.MOV.U32 R78, RZ, RZ, RZ ;  /* 0x000000ffff4e7224 */ /* 0x000fe200078e00ff */
[----:B------:R-:W-:Y:S01]  /*5260*/  LOP3.LUT R68, R68, 0x4, R3, 0x78, !PT ;  /* 0x0000000444447812 */ /* 0x000fe200078e7803 */
[----:B------:R-:W4:Y:S01]  /*5270*/  LDC R65, c[0x0][0xb20] ;  /* 0x0002c800ff417b82 */ /* 0x000f220000000800 */
[----:B------:R-:W3:Y:S01]  /*5280*/  LDS R0, [UR36+0x120] ;  /* 0x00012024ff007984 */ /* 0x000ee20008000800 */
[----:B------:R-:W-:Y:S01]  /*5290*/  LOP3.LUT R75, R75, 0x60, RZ, 0xc0, !PT ;  /* 0x000000604b4b7812 */ /* 0x000fe200078ec0ff */
[----:B------:R-:W-:Y:S01]  /*52a0*/  IMAD.MOV.U32 R71, RZ, RZ, RZ ;  /* 0x000000ffff477224 */ /* 0x000fe200078e00ff */
[----:B------:R-:W-:Y:S01]  /*52b0*/  LOP3.LUT R68, R2, R68, RZ, 0xfc, !PT ;  /* 0x0000004402447212 */ /* 0x000fe200078efcff */
[----:B------:R-:W1:Y:S01]  /*52c0*/  LDCU.64 UR54, c[0x0][0x348] ;  /* 0x00006900ff3677ac */ /* 0x000e620008000a00 */
[----:B------:R-:W-:-:S02]  /*52d0*/  SEL R74, R74, 0xfffffff8, !P1 ;  /* 0xfffffff84a4a7807 */ /* 0x000fc40004800000 */
[----:B------:R-:W1:Y:S01]  /*52e0*/  LDC R27, c[0x0][0xb30] ;  /* 0x0002cc00ff1b7b82 */ /* 0x000e620000000800 */
[----:B------:R-:W-:Y:S01]  /*52f0*/  SEL R73, R73, 0xfffffff0, !P2 ;  /* 0xfffffff049497807 */ /* 0x000fe20005000000 */
[----:B------:R-:W1:Y:S01]  /*5300*/  LDCU.64 UR48, c[0x0][0x888] ;  /* 0x00011100ff3077ac */ /* 0x000e620008000a00 */
[----:B------:R-:W1:Y:S05]  /*5310*/  LDCU.64 UR50, c[0x0][0x890] ;  /* 0x00011200ff3277ac */ /* 0x000e6a0008000a00 */
[----:B------:R-:W1:Y:S01]  /*5320*/  LDC.64 R60, c[0x0][0xb10] ;  /* 0x0002c400ff3c7b82 */ /* 0x000e620000000a00 */
[----:B------:R-:W-:Y:S01]  /*5330*/  UMOV UR42, 0x1 ;  /* 0x00000001002a7882 */ /* 0x000fe20000000000 */
[----:B------:R-:W-:Y:S01]  /*5340*/  UMOV UR37, URZ ;  /* 0x000000ff00257c82 */ /* 0x000fe20008000000 */
[----:B------:R-:W-:Y:S01]  /*5350*/  UIADD3 UR52, UPT, UPT, UR36, 0x400, URZ ;  /* 0x0000040024347890 */ /* 0x000fe2000fffe0ff */
[----:B------:R-:W-:Y:S01]  /*5360*/  UMOV UR41, URZ ;  /* 0x000000ff00297c82 */ /* 0x000fe20008000000 */
[----:B------:R-:W-:-:S03]  /*5370*/  UMOV UR40, URZ ;  /* 0x000000ff00287c82 */ /* 0x000fc60008000000 */
[----:B------:R-:W1:Y:S08]  /*5380*/  LDC.64 R24, c[0x0][0xb18] ;  /* 0x0002c600ff187b82 */ /* 0x000e700000000a00 */
[----:B------:R-:W1:Y:S08]  /*5390*/  LDC.64 R22, c[0x0][0xb28] ;  /* 0x0002ca00ff167b82 */ /* 0x000e700000000a00 */
[----:B------:R-:W1:Y:S01]  /*53a0*/  LDC.64 R58, c[0x0][0x8b0] ;  /* 0x00022c00ff3a7b82 */ /* 0x000e620000000a00 */
[----:B---3--:R-:W-:-:S07]  /*53b0*/  IMAD.IADD R32, R0, 0x1, R32 ;  /* 0x0000000100207824 */ /* 0x008fce00078e0220 */
[----:B------:R-:W3:Y:S08]  /*53c0*/  LDC.64 R56, c[0x0][0x8a8] ;  /* 0x00022a00ff387b82 */ /* 0x000ef00000000a00 */
[----:B--2-4-:R-:W1:Y:S02]  /*53d0*/  LDC R66, c[0x0][0x374] ;  /* 0x0000dd00ff427b82 */ /* 0x014e640000000800 */
.L_x_113:
[C---:B------:R-:W-:Y:S02]  /*53e0*/  LEA R0, R78.reuse, UR36, 0x3 ;  /* 0x000000244e007c11 */ /* 0x040fe4000f8e18ff */
[----:B------:R-:W-:Y:S02]  /*53f0*/  SHF.L.U32 R2, R71, 0x1f, RZ ;  /* 0x0000001f47027819 */ /* 0x000fe400000006ff */
[----:B------:R-:W-:Y:S02]  /*5400*/  LEA R16, R78, UR36, 0x4 ;  /* 0x000000244e107c11 */ /* 0x000fe4000f8e20ff */
[----:B------:R-:W2:Y:S02]  /*5410*/  SYNCS.PHASECHK.TRANS64.TRYWAIT P0, [R0+URZ+0x70], R2 ;  /* 0x00007002000075a7 */ /* 0x000ea400080011ff */
[----:B--2---:R-:W-:Y:S05]  /*5420*/  @!P0 BRA `(.L_x_83) ;  /* 0x0000002800388947 */ /* 0x004fea0003800000 */
.L_x_153:
[----:B------:R-:W4:Y:S01]  /*5430*/  LDC.64 R10, c[0x0][0xb10] ;  /* 0x0002c400ff0a7b82 */ /* 0x000f220000000a00 */
[----:B------:R-:W3:Y:S01]  /*5440*/  LDS.128 R16, [R16+0x100] ;  /* 0x0001000010107984 */ /* 0x000ee20000000c00 */
[----:B-1----:R-:W-:Y:S01]  /*5450*/  ISETP.NE.AND P1, PT, R27, 0x1, PT ;  /* 0x000000011b00780c */ /* 0x002fe20003f25270 */
[----:B--2---:R-:W-:Y:S01]  /*5460*/  VIADD R0, R0, 0x80 ;  /* 0x0000008000007836 */ /* 0x004fe20000000000 */
[----:B------:R-:W-:Y:S04]  /*5470*/  ISETP.GE.AND P0, PT, R26, 0x1, PT ;  /* 0x000000011a00780c */ /* 0x000fe80003f06270 */
[----:B------:R-:W1:Y:S01]  /*5480*/  LDC.64 R8, c[0x0][0xb18] ;  /* 0x0002c600ff087b82 */ /* 0x000e620000000a00 */
[----:B------:R-:W-:Y:S01]  /*5490*/  PRMT R0, RZ, 0x654, R0 ;  /* 0x00000654ff007816 */ /* 0x000fe20000000000 */
[----:B------:R-:W-:Y:S01]  /*54a0*/  @!PT LDS RZ, [RZ] ;  /* 0x00000000fffff984 */ /* 0x000fe20000000800 */
[----:B------:R-:W-:Y:S01]  /*54b0*/  @!PT LDS RZ, [RZ] ;  /* 0x00000000fffff984 */ /* 0x000fe20000000800 */
[----:B------:R-:W-:Y:S01]  /*54c0*/  @!PT LDS RZ, [RZ] ;  /* 0x00000000fffff984 */ /* 0x000fe20000000800 */
[----:B------:R-:W-:Y:S01]  /*54d0*/  @!PT LDS RZ, [RZ] ;  /* 0x00000000fffff984 */ /* 0x000fe20000000800 */
[----:B------:R2:W-:Y:S06]  /*54e0*/  MEMBAR.ALL.CTA ;  /* 0x0000000000007992 */ /* 0x0005ec0000008000 */
[----:B--2---:R-:W2:Y:S01]  /*54f0*/  FENCE.VIEW.ASYNC.S ;  /* 0x00000000000073c6 */ /* 0x004ea20000000000 */
[----:B------:R-:W1:Y:S08]  /*5500*/  @!P1 LDC R12, c[0x0][0xb20] ;  /* 0x0002c800ff0c9b82 */ /* 0x000e700000000800 */
[----:B------:R-:W1:Y:S01]  /*5510*/  @!P1 LDC R7, c[0x0][0xb0c] ;  /* 0x0002c300ff079b82 */ /* 0x000e620000000800 */
[----:B--2---:R2:W-:Y:S01]  /*5520*/  SYNCS.ARRIVE.TRANS64.RED.A1T0 RZ, [R0+URZ], RZ ;  /* 0x000000ff00ff79a7 */ /* 0x0045e200081004ff */
[----:B---3--:R-:W-:Y:S04]  /*5530*/  LOP3.LUT P4, RZ, R18, 0x1, RZ, 0xc0, !PT ;  /* 0x0000000112ff7812 */ /* 0x008fe8000788c0ff */
[----:B------:R-:W-:Y:S09]  /*5540*/  P2R R76, PR, RZ, 0x10 ;  /* 0x00000010ff4c7803 */ /* 0x000ff20000000000 */
[----:B------:R-:W-:Y:S02]  /*5550*/  @P4 MOV R30, R16 ;  /* 0x00000010001e4202 */ /* 0x000fe40000000f00 */
[----:B------:R-:W-:Y:S01]  /*5560*/  @P4 LOP3.LUT R29, R17, 0xffff, RZ, 0xc0, !PT ;  /* 0x0000ffff111d4812 */ /* 0x000fe200078ec0ff */
[----:B--2-4-:R-:W-:Y:S06]  /*5570*/  @!P0 BRA `(.L_x_84) ;  /* 0x0000000000a48947 */ /* 0x014fec0003800000 */
[----:B------:R-:W-:Y:S01]  /*5580*/  IMAD.HI.U32 R0, R66, R25, RZ ;  /* 0x0000001942007227 */ /* 0x000fe200078e00ff */
[----:B------:R-:W-:Y:S02]  /*5590*/  ISETP.NE.AND P0, PT, R24, 0x1, PT ;  /* 0x000000011800780c */ /* 0x000fe40003f05270 */
[----:B------:R-:W-:Y:S01]  /*55a0*/  ISETP.NE.AND P2, PT, R26, 0x1, PT ;  /* 0x000000011a00780c */ /* 0x000fe20003f45270 */
[----:B------:R-:W-:Y:S01]  /*55b0*/  IMAD.HI.U32 R4, R67, R60, RZ ;  /* 0x0000003c43047227 */ /* 0x000fe200078e00ff */
[----:B------:R-:W-:Y:S02]  /*55c0*/  SHF.R.U32.HI R0, RZ, R65, R0 ;  /* 0x00000041ff007219 */ /* 0x000fe40000011600 */
[----:B------:R-:W-:Y:S01]  /*55d0*/  ISETP.NE.AND P3, PT, R28, 0x1, PT ;  /* 0x000000011c00780c */ /* 0x000fe20003f65270 */
[----:B------:R-:W-:Y:S01]  /*55e0*/  IMAD.HI.U32 R6, R29, R25, RZ ;  /* 0x000000191d067227 */ /* 0x000fe200078e00ff */
[-C--:B------:R-:W-:Y:S02]  /*55f0*/  SHF.R.U32.HI R4, RZ, R61.reuse, R4 ;  /* 0x0000003dff047219 */ /* 0x080fe40000011604 */
[----:B------:R-:W-:Y:S01]  /*5600*/  SEL R0, R66, R0, !P0 ;  /* 0x0000000042007207 */ /* 0x000fe20004000000 */
[----:B------:R-:W-:Y:S01]  /*5610*/  IMAD.HI.U32 R5, R30, R60, RZ ;  /* 0x0000003c1e057227 */ /* 0x000fe200078e00ff */
[----:B------:R-:W-:Y:S03]  /*5620*/  SEL R4, R67, R4, !P3 ;  /* 0x0000000443047207 */ /* 0x000fe60005800000 */
[-C--:B------:R-:W-:Y:S01]  /*5630*/  IMAD.HI.U32 R3, R0, R22.reuse, RZ ;  /* 0x0000001600037227 */ /* 0x080fe200078e00ff */
[----:B------:R-:W-:Y:S03]  /*5640*/  SHF.R.U32.HI R5, RZ, R61, R5 ;  /* 0x0000003dff057219 */ /* 0x000fe60000011605 */
[----:B------:R-:W-:Y:S01]  /*5650*/  IMAD.HI.U32 R2, R4, R22, RZ ;  /* 0x0000001604027227 */ /* 0x000fe200078e00ff */
[----:B------:R-:W-:Y:S02]  /*5660*/  @P2 SHF.R.U32.HI R0, RZ, R23, R3 ;  /* 0x00000017ff002219 */ /* 0x000fe40000011603 */
[----:B------:R-:W-:Y:S02]  /*5670*/  SHF.R.U32.HI R3, RZ, R65, R6 ;  /* 0x00000041ff037219 */ /* 0x000fe40000011606 */
[----:B------:R-:W-:Y:S01]  /*5680*/  @P2 SHF.R.U32.HI R4, RZ, R23, R2 ;  /* 0x00000017ff042219 */ /* 0x000fe20000011602 */
[----:B------:R-:W-:Y:S01]  /*5690*/  IMAD R0, R26, R0, RZ ;  /* 0x000000001a007224 */ /* 0x000fe200078e02ff */
[----:B------:R-:W-:Y:S02]  /*56a0*/  SEL R3, R29, R3, !P0 ;  /* 0x000000031d037207 */ /* 0x000fe40004000000 */
[----:B------:R-:W-:Y:S01]  /*56b0*/  SEL R2, R30, R5, !P3 ;  /* 0x000000051e027207 */ /* 0x000fe20005800000 */
[----:B------:R-:W-:Y:S01]  /*56c0*/  IMAD R5, R26, R4, RZ ;  /* 0x000000041a057224 */ /* 0x000fe200078e02ff */
[C---:B------:R-:W-:Y:S01]  /*56d0*/  ISETP.GE.AND P0, PT, R3.reuse, R0, PT ;  /* 0x000000000300720c */ /* 0x040fe20003f06270 */
[C---:B------:R-:W-:Y:S03]  /*56e0*/  IMAD.HI.U32 R0, R3.reuse, R22, RZ ;  /* 0x0000001603007227 */ /* 0x040fe600078e00ff */
[C---:B------:R-:W-:Y:S02]  /*56f0*/  ISETP.GE.OR P0, PT, R2.reuse, R5, P0 ;  /* 0x000000050200720c */ /* 0x040fe40000706670 */
[----:B------:R-:W-:Y:S04]  /*5700*/  SHF.R.U32.HI R0, RZ, R23, R0 ;  /* 0x00000017ff007219 */ /* 0x000fe80000011600 */
[C---:B------:R-:W-:Y:S05]  /*5710*/  SEL R6, R3.reuse, R0, !P2 ;  /* 0x0000000003067207 */ /* 0x040fea0005000000 */
        /* <DEDUP_REMOVED lines=14> */
[----:B------:R-:W-:Y:S07]  /*5800*/  IMAD R29, R3, R24, R29 ;  /* 0x00000018031d7224 */ /* 0x000fee00078e021d */
.L_x_84:
[----:B-1----:R-:W-:Y:S01]  /*5810*/  @!P1 ISETP.NE.AND P0, PT, R8, 0x1, PT ;  /* 0x000000010800980c */ /* 0x002fe20003f05270 */
[----:B------:R-:W-:Y:S01]  /*5820*/  @!P1 IMAD.HI.U32 R0, R30, R10, RZ ;  /* 0x0000000a1e009227 */ /* 0x000fe200078e00ff */
[----:B------:R-:W-:Y:S01]  /*5830*/  @!P1 ISETP.NE.AND P2, PT, R7, 0x1, PT ;  /* 0x000000010700980c */ /* 0x000fe20003f45270 */
[----:B------:R-:W-:Y:S01]  /*5840*/  ULOP3.LUT UP0, URZ, UR52, 0x3f0, URZ, 0xc0, !UPT ;  /* 0x000003f034ff7892 */ /* 0x000fe2000f80c0ff */
[----:B------:R-:W-:Y:S01]  /*5850*/  R2UR UR5, R15 ;  /* 0x000000000f0572ca */ /* 0x000fe200000e0000 */
[C---:B------:R-:W-:Y:S01]  /*5860*/  @!P1 IMAD.HI.U32 R2, R29.reuse, R9, RZ ;  /* 0x000000091d029227 */ /* 0x040fe200078e00ff */
[----:B------:R-:W-:Y:S02]  /*5870*/  @!P1 SHF.R.U32.HI R0, RZ, R11, R0 ;  /* 0x0000000bff009219 */ /* 0x000fe40000011600 */
[----:B------:R-:W-:Y:S01]  /*5880*/  R2UR UR4, R14 ;  /* 0x000000000e0472ca */ /* 0x000fe200000e0000 */
[----:B------:R-:W-:Y:S01]  /*5890*/  VIADD R78, R78, 0x1 ;  /* 0x000000014e4e7836 */ /* 0x000fe20000000000 */
[----:B------:R-:W-:Y:S02]  /*58a0*/  @!P1 SHF.R.U32.HI R2, RZ, R12, R2 ;  /* 0x0000000cff029219 */ /* 0x000fe40000011602 */
[----:B------:R-:W-:Y:S02]  /*58b0*/  @!P1 SEL R3, R30, R0, !P2 ;  /* 0x000000001e039207 */ /* 0x000fe40005000000 */
[----:B------:R-:W-:Y:S02]  /*58c0*/  @!P1 SEL R2, R29, R2, !P0 ;  /* 0x000000021d029207 */ /* 0x000fe40004000000 */
[----:B------:R-:W-:Y:S01]  /*58d0*/  @P4 SHF.R.U32.HI R70, RZ, 0x10, R17 ;  /* 0x00000010ff464819 */ /* 0x000fe20000011611 */
[----:B------:R-:W-:Y:S02]  /*58e0*/  USHF.L.U32 UR46, UR5, 0x6, URZ ;  /* 0x00000006052e7899 */ /* 0x000fe400080006ff */
[----:B------:R-:W-:Y:S02]  /*58f0*/  @!P1 IMAD.IADD R0, R2, 0x1, -R3 ;  /* 0x0000000102009824 */ /* 0x000fe400078e0a03 */
[----:B------:R-:W-:Y:S01]  /*5900*/  @!P1 IMAD.IADD R2, R3, 0x1, -R2 ;  /* 0x0000000103029824 */ /* 0x000fe200078e0a02 */
[----:B------:R-:W-:Y:S01]  /*5910*/  USHF.L.U32 UR45, UR4, 0x6, URZ ;  /* 0x00000006042d7899 */ /* 0x000fe200080006ff */
[----:B------:R-:W-:Y:S02]  /*5920*/  @!P1 IMAD R30, R0, R7, R30 ;  /* 0x00000007001e9224 */ /* 0x000fe400078e021e */
[----:B------:R-:W-:Y:S01]  /*5930*/  @!P1 IMAD R29, R2, R8, R29 ;  /* 0x00000008021d9224 */ /* 0x000fe200078e021d */
[----:B------:R-:W-:Y:S08]  /*5940*/  BRA.U !UP0, `(.L_x_85) ;  /* 0x00000001087c7547 */ /* 0x000ff0000b800000 */
[----:B------:R-:W1:Y:S01]  /*5950*/  LDCU.64 UR8, c[0x4][0x80] ;  /* 0x01001000ff0877ac */ /* 0x000e620008000a00 */
[----:B------:R-:W-:Y:S01]  /*5960*/  MOV R2, 0x0 ;  /* 0x0000000000027802 */ /* 0x000fe20000000f00 */
[----:B------:R-:W-:Y:S02]  /*5970*/  HFMA2 R12, -RZ, RZ, 0, 5.9604644775390625e-08 ;  /* 0x00000001ff0c7431 */ /* 0x000fe400000001ff */
[----:B------:R-:W-:Y:S01]  /*5980*/  IMAD.MOV.U32 R8, RZ, RZ, 0x70 ;  /* 0x00000070ff087424 */ /* 0x000fe200078e00ff */
[----:B------:R2:W3:Y:S01]  /*5990*/  LDC.64 R14, c[0x4][R2] ;  /* 0x01000000020e7b82 */ /* 0x0004e20000000a00 */
[----:B------:R-:W4:Y:S01]  /*59a0*/  LDCU.64 UR6, c[0x4][0x88] ;  /* 0x01001100ff0677ac */ /* 0x000f220008000a00 */
[----:B------:R-:W-:Y:S01]  /*59b0*/  IMAD.MOV.U32 R13, RZ, RZ, RZ ;  /* 0x000000ffff0d7224 */ /* 0x000fe200078e00ff */
[----:B------:R-:W2:Y:S01]  /*59c0*/  LDCU.64 UR4, c[0x4][0x8] ;  /* 0x01000100ff0477ac */ /* 0x000ea20008000a00 */
[----:B-1----:R-:W-:Y:S01]  /*59d0*/  MOV R5, UR9 ;  /* 0x0000000900057c02 */ /* 0x002fe20008000f00 */
[----:B------:R-:W-:Y:S01]  /*59e0*/  IMAD.U32 R4, RZ, RZ, UR8 ;  /* 0x00000008ff047e24 */ /* 0x000fe2000f8e00ff */
[----:B----4-:R-:W-:Y:S01]  /*59f0*/  MOV R7, UR7 ;  /* 0x0000000700077c02 */ /* 0x010fe20008000f00 */
[----:B------:R-:W-:Y:S01]  /*5a00*/  IMAD.U32 R6, RZ, RZ, UR6 ;  /* 0x00000006ff067e24 */ /* 0x000fe2000f8e00ff */
[----:B--2---:R-:W-:Y:S01]  /*5a10*/  MOV R11, UR5 ;  /* 0x00000005000b7c02 */ /* 0x004fe20008000f00 */
[----:B------:R-:W-:Y:S02]  /*5a20*/  IMAD.U32 R10, RZ, RZ, UR4 ;  /* 0x00000004ff0a7e24 */ /* 0x000fe4000f8e00ff */
[----:B------:R-:W-:Y:S07]  /*5a30*/  LEPC R20, `(.L_x_86) ;  /* 0x000000001014794e */ /* 0x000fee0000000000 */
[----:B---3-5:R-:W-:Y:S05]  /*5a40*/  CALL.ABS.NOINC R14 ;  /* 0x000000000e007343 */ /* 0x028fea0003c00000 */
.L_x_86:
[----:B------:R-:W1:Y:S01]  /*5a50*/  LDCU.64 UR8, c[0x4][0x80] ;  /* 0x01001000ff0877ac */ /* 0x000e620008000a00 */
[----:B------:R-:W2:Y:S01]  /*5a60*/  LDC.64 R2, c[0x4][R2] ;  /* 0x0100000002027b82 */ /* 0x000ea20000000a00 */
[----:B------:R-:W-:Y:S02]  /*5a70*/  HFMA2 R12, -RZ, RZ, 0, 5.9604644775390625e-08 ;  /* 0x00000001ff0c7431 */ /* 0x000fe400000001ff */
[----:B------:R-:W-:Y:S02]  /*5a80*/  IMAD.MOV.U32 R8, RZ, RZ, 0x70 ;  /* 0x00000070ff087424 */ /* 0x000fe400078e00ff */
[----:B------:R-:W-:Y:S01]  /*5a90*/  IMAD.MOV.U32 R13, RZ, RZ, RZ ;  /* 0x000000ffff0d7224 */ /* 0x000fe200078e00ff */
[----:B------:R-:W3:Y:S01]  /*5aa0*/  LDCU.64 UR6, c[0x4][0x88] ;  /* 0x01001100ff0677ac */ /* 0x000ee20008000a00 */
[----:B------:R-:W4:Y:S01]  /*5ab0*/  LDCU.64 UR4, c[0x4][0x8] ;  /* 0x01000100ff0477ac */ /* 0x000f220008000a00 */
[----:B-1----:R-:W-:Y:S02]  /*5ac0*/  MOV R4, UR8 ;  /* 0x0000000800047c02 */ /* 0x002fe40008000f00 */
[----:B------:R-:W-:Y:S02]  /*5ad0*/  MOV R5, UR9 ;  /* 0x0000000900057c02 */ /* 0x000fe40008000f00 */
[----:B---3--:R-:W-:Y:S01]  /*5ae0*/  MOV R7, UR7 ;  /* 0x0000000700077c02 */ /* 0x008fe20008000f00 */
[----:B------:R-:W-:Y:S01]  /*5af0*/  IMAD.U32 R6, RZ, RZ, UR6 ;  /* 0x00000006ff067e24 */ /* 0x000fe2000f8e00ff */
[----:B----4-:R-:W-:Y:S01]  /*5b00*/  MOV R11, UR5 ;  /* 0x00000005000b7c02 */ /* 0x010fe20008000f00 */
[----:B------:R-:W-:Y:S02]  /*5b10*/  IMAD.U32 R10, RZ, RZ, UR4 ;  /* 0x00000004ff0a7e24 */ /* 0x000fe4000f8e00ff */
[----:B------:R-:W-:Y:S07]  /*5b20*/  LEPC R20, `(.L_x_85) ;  /* 0x000000001014794e */ /* 0x000fee0000000000 */
[----:B--2---:R-:W-:Y:S05]  /*5b30*/  CALL.ABS.NOINC R2 ;  /* 0x0000000002007343 */ /* 0x004fea0003c00000 */
.L_x_85:
[----:B------:R-:W-:Y:S01]  /*5b40*/  ISETP.NE.U32.AND P4, PT, R58, RZ, PT ;  /* 0x000000ff3a00720c */ /* 0x000fe20003f85070 */
[----:B------:R-:W-:Y:S01]  /*5b50*/  UISETP.NE.AND UP2, UPT, UR43, URZ, UPT ;  /* 0x000000ff2b00728c */ /* 0x000fe2000bf45270 */
[----:B------:R-:W-:Y:S01]  /*5b60*/  ISETP.NE.U32.AND P2, PT, RZ, UR48, PT ;  /* 0x00000030ff007c0c */ /* 0x000fe2000bf45070 */
[----:B------:R-:W-:Y:S01]  /*5b70*/  UISETP.NE.U32.AND UP1, UPT, UR50, URZ, UPT ;  /* 0x000000ff3200728c */ /* 0x000fe2000bf25070 */
[----:B------:R-:W-:Y:S01]  /*5b80*/  ISETP.NE.AND.EX P4, PT, R59, RZ, PT, P4 ;  /* 0x000000ff3b00720c */ /* 0x000fe20003f85340 */
[----:B------:R-:W-:Y:S01]  /*5b90*/  UPLOP3.LUT UP0, UPT, UPT, UPT, UPT, 0x40, 0x4 ;  /* 0x000000000004789c */ /* 0x000fe20003f0e870 */
[----:B------:R-:W-:Y:S01]  /*5ba0*/  ISETP.NE.AND.EX P2, PT, RZ, UR49, PT, P2 ;  /* 0x00000031ff007c0c */ /* 0x000fe2000bf45320 */
[----:B------:R-:W-:Y:S01]  /*5bb0*/  UISETP.NE.AND.EX UP1, UPT, UR51, URZ, UPT, UP1 ;  /* 0x000000ff3300728c */ /* 0x000fe2000bf25310 */
[----:B------:R-:W-:Y:S04]  /*5bc0*/  PLOP3.LUT P1, PT, PT, PT, UP2, 0x80, 0x8 ;  /* 0x000000000008781c */ /* 0x000fe80003f2f028 */
[----:B------:R-:W-:Y:S06]  /*5bd0*/  @UP2 UPLOP3.LUT UP0, UPT, UPT, UPT, UP1, 0x80, 0x8 ;  /* 0x000000000008289c */ /* 0x000fec0003f0f010 */
[----:B------:R-:W-:Y:S01]  /*5be0*/  PLOP3.LUT P0, PT, PT, PT, UP0, 0x80, 0x8 ;  /* 0x000000000008781c */ /* 0x000fe20003f0f008 */
[----:B------:R-:W-:Y:S01]  /*5bf0*/  @!UPT UIADD3 URZ, UPT, UPT, URZ, URZ, URZ ;  /* 0x000000fffffff290 */ /* 0x000fe2000fffe0ff */
[----:B------:R-:W-:Y:S11]  /*5c00*/  BRA.U !UP1, `(.L_x_87) ;  /* 0x0000000109387547 */ /* 0x000ff6000b800000 */
[----:B------:R-:W-:Y:S01]  /*5c10*/  UISETP.NE.U32.AND UP0, UPT, UR48, URZ, UPT ;  /* 0x000000ff3000728c */ /* 0x000fe2000bf05070 */
[----:B------:R-:W-:Y:S02]  /*5c20*/  HFMA2 R0, -RZ, RZ, 0, 5.9604644775390625e-08 ;  /* 0x00000001ff007431 */ /* 0x000fe400000001ff */
[----:B------:R-:W-:Y:S01]  /*5c30*/  IMAD.MOV.U32 R64, RZ, RZ, 0x1 ;  /* 0x00000001ff407424 */ /* 0x000fe200078e00ff */
[----:B------:R-:W-:Y:S06]  /*5c40*/  UISETP.NE.AND.EX UP0, UPT, UR49, URZ, UPT, UP0 ;  /* 0x000000ff3100728c */ /* 0x000fec000bf05300 */
[----:B------:R-:W-:Y:S05]  /*5c50*/  PLOP3.LUT P3, PT, PT, PT, UP0, 0x80, 0x8 ;  /* 0x000000000008781c */ /* 0x000fea0003f6f008 */
[----:B------:R-:W1:Y:S01]  /*5c60*/  @UP0 LDCU.64 UR4, c[0x0][0x888] ;  /* 0x00011100ff0407ac */ /* 0x000e620008000a00 */
[----:B------:R-:W-:Y:S07]  /*5c70*/  @UP0 UIMAD UR6, UR60, UR50, URZ ;  /* 0x000000323c0602a4 */ /* 0x000fee000f8e02ff */
[----:B------:R-:W-:Y:S01]  /*5c80*/  @!P3 PRMT R64, R0, 0x7610, R64 ;  /* 0x000076100040b816 */ /* 0x000fe20000000040 */
[----:B-1----:R-:W-:Y:S06]  /*5c90*/  @UP0 UIMAD.WIDE UR4, UR6, 0x4, UR4 ;  /* 0x00000004060408a5 */ /* 0x002fec000f8e0204 */
[----:B------:R-:W-:Y:S01]  /*5ca0*/  IMAD.U32 R2, RZ, RZ, UR4 ;  /* 0x00000004ff027e24 */ /* 0x000fe2000f8e00ff */
[----:B------:R-:W-:Y:S04]  /*5cb0*/  MOV R3, UR5 ;  /* 0x0000000500037c02 */ /* 0x000fe80008000f00 */
[----:B------:R-:W1:Y:S01]  /*5cc0*/  @!UP0 LDCU UR4, c[0x0][0x880] ;  /* 0x00011000ff0487ac */ /* 0x000e620008000800 */
[----:B-----5:R2:W5:Y:S02]  /*5cd0*/  @P3 LDG.E R35, desc[UR56][R2.64] ;  /* 0x0000003802233981 */ /* 0x020564000c1e1900 */
[----:B-12---:R-:W-:Y:S02]  /*5ce0*/  @!P3 IMAD.U32 R35, RZ, RZ, UR4 ;  /* 0x00000004ff23be24 */ /* 0x006fe4000f8e00ff */
.L_x_87:
[----:B------:R-:W-:Y:S05]  /*5cf0*/  @!P4 BRA `(.L_x_88) ;  /* 0x000000000020c947 */ /* 0x000fea0003800000 */
[----:B------:R-:W-:Y:S04]  /*5d00*/  ISETP.NE.U32.AND P3, PT, R56, RZ, PT ;  /* 0x000000ff3800720c */ /* 0x000fe80003f65070 */
[----:B------:R-:W-:Y:S11]  /*5d10*/  ISETP.NE.AND.EX P3, PT, R57, RZ, PT, P3 ;  /* 0x000000ff3900720c */ /* 0x000ff60003f65330 */
[----:B------:R-:W-:Y:S02]  /*5d20*/  @!UPT UIADD3 URZ, UPT, UPT, URZ, URZ, URZ ;  /* 0x000000fffffff290 */ /* 0x000fe4000fffe0ff */
[----:B------:R-:W1:Y:S01]  /*5d30*/  @P3 LDC.64 R2, c[0x0][0x8a8] ;  /* 0x00022a00ff023b82 */ /* 0x000e620000000a00 */
[----:B------:R-:W-:Y:S04]  /*5d40*/  @P3 IMAD R0, R58, UR60, RZ ;  /* 0x0000003c3a003c24 */ /* 0x000fe8000f8e02ff */
[----:B-1----:R-:W-:Y:S05]  /*5d50*/  @P3 IMAD.WIDE R2, R0, 0x4, R2 ;  /* 0x0000000400023825 */ /* 0x002fea00078e0202 */
[----:B-----5:R1:W5:Y:S02]  /*5d60*/  @P3 LDG.E R33, desc[UR56][R2.64] ;  /* 0x0000003802213981 */ /* 0x020364000c1e1900 */
[----:B-1----:R-:W2:Y:S02]  /*5d70*/  @!P3 LDC R33, c[0x0][0x8a0] ;  /* 0x00022800ff21bb82 */ /* 0x002ea40000000800 */
.L_x_88:
[----:B-----5:R-:W-:Y:S01]  /*5d80*/  FSETP.NEU.AND P3, PT, R35, RZ, PT ;  /* 0x000000ff2300720b */ /* 0x020fe20003f6d000 */
[----:B------:R-:W-:Y:S01]  /*5d90*/  IMAD.U32 R2, RZ, RZ, UR37 ;  /* 0x00000025ff027e24 */ /* 0x000fe2000f8e00ff */
[----:B------:R-:W-:Y:S01]  /*5da0*/  SEL R5, RZ, 0xffffffff, P2 ;  /* 0xffffffffff057807 */ /* 0x000fe20001000000 */
[----:B------:R-:W-:Y:S01]  /*5db0*/  ULOP3.LUT UR4, UR42, 0x1, URZ, 0x3c, !UPT ;  /* 0x000000012a047892 */ /* 0x000fe2000f8e3cff */
[----:B------:R-:W-:Y:S01]  /*5dc0*/  @P1 LOP3.LUT P2, RZ, R64, 0xff, RZ, 0xc0, !PT ;  /* 0x000000ff40ff1812 */ /* 0x000fe2000784c0ff */
[----:B------:R-:W-:Y:S01]  /*5dd0*/  BSSY B1, `(.L_x_89) ;  /* 0x000004b000017945 */ /* 0x000fe20003800000 */
[----:B------:R-:W-:Y:S01]  /*5de0*/  @P1 SEL R0, RZ, 0xffffffff, P3 ;  /* 0xffffffffff001807 */ /* 0x000fe20001800000 */
[----:B------:R-:W-:Y:S01]  /*5df0*/  IMAD.MOV.U32 R85, RZ, RZ, 0x1 ;  /* 0x00000001ff557424 */ /* 0x000fe200078e00ff */
[----:B------:R-:W-:Y:S01]  /*5e00*/  LEA R2, R2, UR36, 0x3 ;  /* 0x0000002402027c11 */ /* 0x000fe2000f8e18ff */
[----:B------:R-:W-:Y:S01]  /*5e10*/  IMAD.U32 R83, RZ, RZ, UR4 ;  /* 0x00000004ff537e24 */ /* 0x000fe2000f8e00ff */
[----:B------:R-:W-:Y:S01]  /*5e20*/  @P0 SEL R0, R5, R0, !P2 ;  /* 0x0000000005000207 */ /* 0x000fe20005000000 */
[----:B------:R-:W-:Y:S01]  /*5e30*/  IMAD.U32 R84, RZ, RZ, UR37 ;  /* 0x00000025ff547e24 */ /* 0x000fe2000f8e00ff */
[C---:B------:R-:W-:Y:S02]  /*5e40*/  LEA R82, R31.reuse, UR36, 0x3 ;  /* 0x000000241f527c11 */ /* 0x040fe4000f8e18ff */
[----:B------:R-:W-:Y:S02]  /*5e50*/  CS2R R54, SRZ ;  /* 0x0000000000367805 */ /* 0x000fe4000001ff00 */
[----:B------:R-:W-:Y:S02]  /*5e60*/  @P1 LOP3.LUT R0, R0, 0x1, RZ, 0xc0, !PT ;  /* 0x0000000100001812 */ /* 0x000fe400078ec0ff */
[----:B------:R-:W-:Y:S02]  /*5e70*/  CS2R R52, SRZ ;  /* 0x0000000000347805 */ /* 0x000fe4000001ff00 */
[----:B------:R-:W-:Y:S02]  /*5e80*/  SHF.L.U32 R3, R72, 0x1f, RZ ;  /* 0x0000001f48037819 */ /* 0x000fe400000006ff */
[----:B------:R-:W-:Y:S02]  /*5e90*/  CS2R R50, SRZ ;  /* 0x0000000000327805 */ /* 0x000fe4000001ff00 */
[----:B------:R-:W-:Y:S02]  /*5ea0*/  ISETP.NE.U32.OR P5, PT, R0, 0x1, !P1 ;  /* 0x000000010000780c */ /* 0x000fe40004fa5470 */
[----:B------:R-:W-:Y:S02]  /*5eb0*/  CS2R R48, SRZ ;  /* 0x0000000000307805 */ /* 0x000fe4000001ff00 */
[----:B------:R-:W-:Y:S02]  /*5ec0*/  PLOP3.LUT P2, PT, PT, PT, UP1, 0x80, 0x8 ;  /* 0x000000000008781c */ /* 0x000fe40003f4f018 */
[----:B------:R-:W-:Y:S02]  /*5ed0*/  CS2R R46, SRZ ;  /* 0x00000000002e7805 */ /* 0x000fe4000001ff00 */
[----:B------:R-:W-:Y:S02]  /*5ee0*/  LEA.HI R34, R31, R31, RZ, 0x1 ;  /* 0x0000001f1f227211 */ /* 0x000fe400078f08ff */
[----:B------:R-:W-:Y:S02]  /*5ef0*/  CS2R R44, SRZ ;  /* 0x00000000002c7805 */ /* 0x000fe4000001ff00 */
[----:B------:R-:W-:Y:S02]  /*5f00*/  LOP3.LUT P4, R77, R64, 0xff, RZ, 0xc0, !PT ;  /* 0x000000ff404d7812 */ /* 0x000fe4000788c0ff */
[----:B------:R-:W-:Y:S02]  /*5f10*/  CS2R R42, SRZ ;  /* 0x00000000002a7805 */ /* 0x000fe4000001ff00 */
[----:B------:R-:W-:Y:S02]  /*5f20*/  SEL R4, RZ, 0xffffffff, P3 ;  /* 0xffffffffff047807 */ /* 0x000fe40001800000 */
[----:B------:R-:W-:Y:S02]  /*5f30*/  CS2R R40, SRZ ;  /* 0x0000000000287805 */ /* 0x000fe4000001ff00 */
[----:B------:R-:W-:Y:S02]  /*5f40*/  P2R R79, PR, RZ, 0x20 ;  /* 0x00000020ff4f7803 */ /* 0x000fe40000000000 */
[----:B------:R-:W-:Y:S02]  /*5f50*/  @P5 SHF.L.U32 R0, R83, 0x1f, RZ ;  /* 0x0000001f53005819 */ /* 0x000fe400000006ff */
[----:B------:R-:W-:Y:S02]  /*5f60*/  @P2 SEL R4, R5, R4, !P4 ;  /* 0x0000000405042207 */ /* 0x000fe40006000000 */
[----:B------:R1:W3:Y:S02]  /*5f70*/  @P5 SYNCS.PHASECHK.TRANS64.TRYWAIT P1, [R2+URZ+0x30], R0 ;  /* 0x00003000020055a7 */ /* 0x0002e400080211ff */
[----:B------:R-:W-:Y:S04]  /*5f80*/  LOP3.LUT R4, R4, 0x1, RZ, 0xc0, !PT ;  /* 0x0000000104047812 */ /* 0x000fe800078ec0ff */
[----:B------:R-:W-:Y:S04]  /*5f90*/  ISETP.NE.U32.AND P2, PT, R4, 0x1, PT ;  /* 0x000000010400780c */ /* 0x000fe80003f45070 */
[----:B------:R-:W-:Y:S01]  /*5fa0*/  P2R R86, PR, RZ, 0x4 ;  /* 0x00000004ff567803 */ /* 0x000fe20000000000 */
[----:B------:R4:W2:Y:S01]  /*5fb0*/  SYNCS.PHASECHK.TRANS64.TRYWAIT P0, [R82+URZ+0x90], R3 ;  /* 0x00009003520075a7 */ /* 0x0008a200080011ff */
[C---:B-1----:R-:W-:Y:S01]  /*5fc0*/  IMAD.SHL.U32 R0, R34.reuse, 0x20, RZ ;  /* 0x0000002022007824 */ /* 0x042fe200078e00ff */
[----:B------:R-:W-:Y:S04]  /*5fd0*/  LOP3.LUT R34, R34, 0xffe, RZ, 0xc0, !PT ;  /* 0x00000ffe22227812 */ /* 0x000fe800078ec0ff */
[----:B------:R-:W-:Y:S01]  /*5fe0*/  LOP3.LUT R0, R0, 0xffffffc0, RZ, 0xc0, !PT ;  /* 0xffffffc000007812 */ /* 0x000fe200078ec0ff */
[----:B------:R-:W-:Y:S04]  /*5ff0*/  IMAD.IADD R34, R31, 0x1, -R34 ;  /* 0x000000011f227824 */ /* 0x000fe800078e0a22 */
[----:B------:R-:W-:Y:S04]  /*6000*/  IMAD.IADD R0, R32, 0x1, R0 ;  /* 0x0000000120007824 */ /* 0x000fe800078e0200 */
[----:B------:R-:W-:Y:S01]  /*6010*/  IMAD R34, R34, 0x100000, R0 ;  /* 0x0010000022227824 */ /* 0x000fe200078e0200 */
[----:B---3--:R-:W-:Y:S01]  /*6020*/  @P5 SEL R85, RZ, 0x1, !P1 ;  /* 0x00000001ff555807 */ /* 0x008fe20004800000 */
[----:B----4-:R-:W-:Y:S06]  /*6030*/  @!P5 BRA `(.L_x_90) ;  /* 0x000000000090d947 */ /* 0x010fec0003800000 */
[----:B------:R-:W-:Y:S01]  /*6040*/  HFMA2 R47, -RZ, RZ, 0, 0 ;  /* 0x00000000ff2f7431 */ /* 0x000fe200000001ff */
[----:B------:R-:W-:Y:S01]  /*6050*/  ISETP.NE.AND P1, PT, R85, RZ, PT ;  /* 0x000000ff5500720c */ /* 0x000fe20003f25270 */
[----:B------:R-:W-:Y:S01]  /*6060*/  IMAD.U32 R5, RZ, RZ, UR37 ;  /* 0x00000025ff057e24 */ /* 0x000fe2000f8e00ff */
[----:B------:R-:W-:Y:S11]  /*6070*/  BSSY B0, `(.L_x_91) ;  /* 0x0000005000007945 */ /* 0x000ff60003800000 */
[----:B------:R-:W-:Y:S05]  /*6080*/  @P1 BRA `(.L_x_92) ;  /* 0x00000000000c1947 */ /* 0x000fea0003800000 */
[----:B------:R-:W-:Y:S04]  /*6090*/  SHF.L.U32 R0, R83, 0x1f, RZ ;  /* 0x0000001f53007819 */ /* 0x000fe800000006ff */
[----:B------:R-:W1:Y:S02]  /*60a0*/  SYNCS.PHASECHK.TRANS64.TRYWAIT P1, [R2+URZ+0x30], R0 ;  /* 0x00003000020075a7 */ /* 0x000e6400080211ff */
[----:B-1----:R-:W-:Y:S05]  /*60b0*/  @!P1 BRA `(.L_x_93) ;  /* 0x0000001c00289947 */ /* 0x002fea0003800000 */
.L_x_92:
[----:B------:R-:W-:Y:S05]  /*60c0*/  BSYNC B0 ;  /* 0x0000000000007941 */ /* 0x000fea0003800000 */
.L_x_91:
[----:B------:R-:W-:Y:S01]  /*60d0*/  ISETP.NE.AND P1, PT, R86, RZ, PT ;  /* 0x000000ff5600720c */ /* 0x000fe20003f25270 */
[----:B------:R-:W-:Y:S01]  /*60e0*/  IMAD.MOV.U32 R46, RZ, RZ, RZ ;  /* 0x000000ffff2e7224 */ /* 0x000fe200078e00ff */
[----:B------:R-:W-:Y:S02]  /*60f0*/  CS2R R44, SRZ ;  /* 0x00000000002c7805 */ /* 0x000fe4000001ff00 */
[----:B------:R-:W-:Y:S02]  /*6100*/  CS2R R42, SRZ ;  /* 0x00000000002a7805 */ /* 0x000fe4000001ff00 */
[----:B------:R-:W-:Y:S02]  /*6110*/  CS2R R40, SRZ ;  /* 0x0000000000287805 */ /* 0x000fe4000001ff00 */
[----:B------:R-:W-:Y:S02]  /*6120*/  CS2R R50, SRZ ;  /* 0x0000000000327805 */ /* 0x000fe4000001ff00 */
[----:B------:R-:W-:Y:S02]  /*6130*/  CS2R R48, SRZ ;  /* 0x0000000000307805 */ /* 0x000fe4000001ff00 */
[----:B------:R-:W-:Y:S02]  /*6140*/  CS2R R54, SRZ ;  /* 0x0000000000367805 */ /* 0x000fe4000001ff00 */
[----:B------:R-:W-:Y:S01]  /*6150*/  CS2R R52, SRZ ;  /* 0x0000000000347805 */ /* 0x000fe2000001ff00 */
[----:B------:R-:W-:Y:S01]  /*6160*/  @P1 IMAD R5, R5, 0x800, R68 ;  /* 0x0000080005051824 */ /* 0x000fe200078e0244 */
[----:B------:R-:W-:Y:S05]  /*6170*/  @P1 WARPSYNC.ALL ;  /* 0x0000000000001948 */ /* 0x000fea0003800000 */
[----:B------:R-:W-:Y:S01]  /*6180*/  @P1 LEA R5, R5, UR36, 0x2 ;  /* 0x0000002405051c11 */ /* 0x000fe2000f8e10ff */
[----:B------:R-:W-:Y:S04]  /*6190*/  UIADD3 UR4, UPT, UPT, UR37, 0x1, URZ ;  /* 0x0000000125047890 */ /* 0x000fe8000fffe0ff */
[----:B------:R3:W4:Y:S01]  /*61a0*/  @P1 LDSM.16.M88.4 R40, [R5+0x400] ;  /* 0x000400000528183b */ /* 0x0007220000000200 */
[----:B------:R-:W-:Y:S01]  /*61b0*/  @P1 VIADD R4, R5, 0x400 ;  /* 0x0000040005041836 */ /* 0x000fe20000000000 */
[----:B------:R-:W-:Y:S01]  /*61c0*/  UISETP.NE.AND UP0, UPT, UR4, 0x3, UPT ;  /* 0x000000030400788c */ /* 0x000fe2000bf05270 */
[C-C-:B-1----:R-:W-:Y:S02]  /*61d0*/  @P1 IMAD R2, R74.reuse, 0x4, R5.reuse ;  /* 0x000000044a021824 */ /* 0x142fe400078e0205 */
[C---:B------:R-:W-:Y:S01]  /*61e0*/  @P1 IMAD R4, R73.reuse, 0x4, R4 ;  /* 0x0000000449041824 */ /* 0x040fe200078e0204 */
[----:B------:R-:W-:Y:S01]  /*61f0*/  USEL UR5, URZ, 0x1, UP0 ;  /* 0x00000001ff057887 */ /* 0x000fe20008000000 */
[----:B------:R-:W-:Y:S01]  /*6200*/  @P1 IMAD R0, R73, 0x4, R5 ;  /* 0x0000000449001824 */ /* 0x000fe200078e0205 */
[----:B------:R3:W1:Y:S01]  /*6210*/  @P1 LDSM.16.M88.4 R44, [R2+0x400] ;  /* 0x00040000022c183b */ /* 0x0006620000000200 */
[----:B------:R-:W-:Y:S01]  /*6220*/  @P1 IMAD R4, R74, 0x4, R4 ;  /* 0x000000044a041824 */ /* 0x000fe200078e0204 */
[----:B------:R-:W-:Y:S02]  /*6230*/  USEL UR4, UR4, URZ, UP0 ;  /* 0x000000ff04047287 */ /* 0x000fe40008000000 */
[----:B------:R3:W1:Y:S01]  /*6240*/  @P1 LDSM.16.M88.4 R48, [R0+0x400] ;  /* 0x000400000030183b */ /* 0x0006620000000200 */
[----:B------:R-:W-:Y:S03]  /*6250*/  LOP3.LUT R83, R83, UR5, RZ, 0x3c, !PT ;  /* 0x0000000553537c12 */ /* 0x000fe6000f8e3cff */
[----:B------:R3:W1:Y:S01]  /*6260*/  @P1 LDSM.16.M88.4 R52, [R4] ;  /* 0x000000000434183b */ /* 0x0006620000000200 */
[----:B------:R-:W-:Y:S03]  /*6270*/  IMAD.U32 R84, RZ, RZ, UR4 ;  /* 0x00000004ff547e24 */ /* 0x000fe6000f8e00ff */
.L_x_90:
[----:B------:R-:W-:Y:S05]  /*6280*/  BSYNC B1 ;  /* 0x0000000000017941 */ /* 0x000fea0003800000 */
.L_x_89:
[----:B---3--:R-:W-:Y:S04]  /*6290*/  SHF.R.U32.HI R0, RZ, 0x15, R34 ;  /* 0x00000015ff007819 */ /* 0x008fe80000011622 */
[----:B------:R-:W-:Y:S01]  /*62a0*/  LOP3.LUT P1, RZ, R0, 0x3, R69, 0x48, !PT ;  /* 0x0000000300ff7812 */ /* 0x000fe20007824845 */
[----:B------:R-:W-:Y:S01]  /*62b0*/  @!UPT UIADD3 URZ, UPT, UPT, URZ, URZ, URZ ;  /* 0x000000fffffff290 */ /* 0x000fe2000fffe0ff */
[----:B--2---:R-:W-:Y:S11]  /*62c0*/  @P0 BRA `(.L_x_94) ;  /* 0x0000000000080947 */ /* 0x004ff60003800000 */
[----:B------:R-:W2:Y:S02]  /*62d0*/  SYNCS.PHASECHK.TRANS64.TRYWAIT P0, [R82+URZ+0x90], R3 ;  /* 0x00009003520075a7 */ /* 0x000ea400080011ff */
[----:B--2---:R-:W-:Y:S05]  /*62e0*/  @!P0 BRA `(.L_x_95) ;  /* 0x0000001800b08947 */ /* 0x004fea0003800000 */
.L_x_94:
[----:B------:R-:W-:Y:S05]  /*62f0*/  @!P1 BRA `(.L_x_96) ;  /* 0x0000000000409947 */ /* 0x000fea0003800000 */
[----:B------:R-:W3:Y:S01]  /*6300*/  LDCU.64 UR8, c[0x4][0x70] ;  /* 0x01000e00ff0877ac */ /* 0x000ee20008000a00 */
[----:B--2---:R-:W-:Y:S01]  /*6310*/  MOV R3, 0x0 ;  /* 0x0000000000037802 */ /* 0x004fe20000000f00 */
[----:B------:R-:W-:Y:S02]  /*6320*/  HFMA2 R12, -RZ, RZ, 0, 5.9604644775390625e-08 ;  /* 0x00000001ff0c7431 */ /* 0x000fe400000001ff */
[----:B------:R-:W-:Y:S02]  /*6330*/  IMAD.MOV.U32 R8, RZ, RZ, 0x192 ;  /* 0x00000192ff087424 */ /* 0x000fe400078e00ff */
[----:B------:R-:W-:Y:S01]  /*6340*/  IMAD.MOV.U32 R13, RZ, RZ, RZ ;  /* 0x000000ffff0d7224 */ /* 0x000fe200078e00ff */
[----:B------:R-:W2:Y:S01]  /*6350*/  LDCU.64 UR6, c[0x4][0x78] ;  /* 0x01000f00ff0677ac */ /* 0x000ea20008000a00 */
[----:B------:R-:W1:Y:S01]  /*6360*/  LDC.64 R2, c[0x4][R3] ;  /* 0x0100000003027b82 */ /* 0x000e620000000a00 */
[----:B------:R-:W5:Y:S01]  /*6370*/  LDCU.64 UR4, c[0x4][0x10] ;  /* 0x01000200ff0477ac */ /* 0x000f620008000a00 */
[----:B---3--:R-:W-:Y:S01]  /*6380*/  MOV R5, UR9 ;  /* 0x0000000900057c02 */ /* 0x008fe20008000f00 */
[----:B------:R-:W-:Y:S01]  /*6390*/  IMAD.U32 R4, RZ, RZ, UR8 ;  /* 0x00000008ff047e24 */ /* 0x000fe2000f8e00ff */
[----:B--2---:R-:W-:Y:S01]  /*63a0*/  MOV R7, UR7 ;  /* 0x0000000700077c02 */ /* 0x004fe20008000f00 */
[----:B------:R-:W-:Y:S01]  /*63b0*/  IMAD.U32 R6, RZ, RZ, UR6 ;  /* 0x00000006ff067e24 */ /* 0x000fe2000f8e00ff */
[----:B-----5:R-:W-:Y:S01]  /*63c0*/  MOV R11, UR5 ;  /* 0x00000005000b7c02 */ /* 0x020fe20008000f00 */
[----:B------:R-:W-:Y:S02]  /*63d0*/  IMAD.U32 R10, RZ, RZ, UR4 ;  /* 0x00000004ff0a7e24 */ /* 0x000fe4000f8e00ff */
[----:B------:R-:W-:Y:S07]  /*63e0*/  LEPC R20, `(.L_x_96) ;  /* 0x000000001014794e */ /* 0x000fee0000000000 */
[----:B-1--4-:R-:W-:Y:S05]  /*63f0*/  CALL.ABS.NOINC R2 ;  /* 0x0000000002007343 */ /* 0x012fea0003c00000 */
.L_x_96:
[----:B------:R-:W-:Y:S05]  /*6400*/  WARPSYNC.ALL ;  /* 0x0000000000007948 */ /* 0x000fea0003800000 */
[----:B------:R-:W-:Y:S01]  /*6410*/  R2UR UR4, R34 ;  /* 0x00000000220472ca */ /* 0x000fe200000e0000 */
[----:B------:R-:W-:Y:S01]  /*6420*/  BSSY.RECONVERGENT B0, `(.L_x_97) ;  /* 0x000003e000007945 */ /* 0x000fe20003800200 */
[----:B------:R-:W-:Y:S02]  /*6430*/  MOV R20, UR37 ;  /* 0x0000002500147c02 */ /* 0x000fe40008000f00 */
[----:B------:R-:W-:Y:S02]  /*6440*/  SHF.L.U32 R80, R74, 0x2, RZ ;  /* 0x000000024a507819 */ /* 0x000fe400000006ff */
[----:B------:R-:W-:Y:S02]  /*6450*/  LEA R20, R20, R68, 0xb ;  /* 0x0000004414147211 */ /* 0x000fe400078e58ff */
[----:B------:R-:W-:Y:S02]  /*6460*/  SHF.L.U32 R81, R73, 0x2, RZ ;  /* 0x0000000249517819 */ /* 0x000fe400000006ff */
[----:B------:R-:W-:Y:S02]  /*6470*/  LEA R20, R20, UR36, 0x2 ;  /* 0x0000002414147c11 */ /* 0x000fe4000f8e10ff */
[----:B------:R-:W-:Y:S01]  /*6480*/  ISETP.NE.AND P0, PT, R75, RZ, PT ;  /* 0x000000ff4b00720c */ /* 0x000fe20003f05270 */
[----:B------:R-:W3:Y:S02]  /*6490*/  LDTM.16dp128bit.x8 R4, tmem[UR4] ;  /* 0x00000004000479ee */ /* 0x000ee40008180000 */
[C---:B---3--:R-:W-:Y:S01]  /*64a0*/  FMUL R0, R33.reuse, R4 ;  /* 0x0000000421007220 */ /* 0x048fe20000400000 */
[C---:B------:R-:W-:Y:S01]  /*64b0*/  FMUL R2, R33.reuse, R5 ;  /* 0x0000000521027220 */ /* 0x040fe20000400000 */
[C---:B--2---:R-:W-:Y:S01]  /*64c0*/  FMUL R3, R33.reuse, R6 ;  /* 0x0000000621037220 */ /* 0x044fe20000400000 */
[----:B------:R-:W-:Y:S01]  /*64d0*/  FMUL R7, R33, R7 ;  /* 0x0000000721077220 */ /* 0x000fe20000400000 */
[----:B----4-:R-:W-:Y:S01]  /*64e0*/  FFMA R36, R35, R40, R0 ;  /* 0x0000002823247223 */ /* 0x010fe20000000000 */
[----:B------:R-:W-:Y:S01]  /*64f0*/  FMUL R4, R33, R8 ;  /* 0x0000000821047220 */ /* 0x000fe20000400000 */
[----:B------:R-:W-:Y:S01]  /*6500*/  FFMA R37, R35, R41, R2 ;  /* 0x0000002923257223 */ /* 0x000fe20000000002 */
[----:B------:R-:W-:Y:S01]  /*6510*/  FMUL R5, R33, R9 ;  /* 0x0000000921057220 */ /* 0x000fe20000400000 */
[----:B------:R-:W-:Y:S01]  /*6520*/  FFMA R38, R35, R42, R3 ;  /* 0x0000002a23267223 */ /* 0x000fe20000000003 */
[----:B------:R-:W-:Y:S01]  /*6530*/  FMUL R6, R33, R10 ;  /* 0x0000000a21067220 */ /* 0x000fe20000400000 */
[----:B------:R-:W-:Y:S01]  /*6540*/  FFMA R39, R35, R43, R7 ;  /* 0x0000002b23277223 */ /* 0x000fe20000000007 */
[----:B------:R-:W-:Y:S01]  /*6550*/  FMUL R11, R33, R11 ;  /* 0x0000000b210b7220 */ /* 0x000fe20000400000 */
[----:B-1----:R-:W-:Y:S01]  /*6560*/  FFMA R4, R35, R44, R4 ;  /* 0x0000002c23047223 */ /* 0x002fe20000000004 */
[----:B------:R-:W-:Y:S01]  /*6570*/  FMUL R8, R33, R12 ;  /* 0x0000000c21087220 */ /* 0x000fe20000400000 */
[----:B------:R-:W-:Y:S01]  /*6580*/  FFMA R5, R35, R45, R5 ;  /* 0x0000002d23057223 */ /* 0x000fe20000000005 */
[----:B------:R1:W-:Y:S01]  /*6590*/  STSM.16.M88.4 [R20+0x400], R36 ;  /* 0x0004002414007844 */ /* 0x0003e20000000200 */
[----:B------:R-:W-:Y:S01]  /*65a0*/  FMUL R9, R33, R13 ;  /* 0x0000000d21097220 */ /* 0x000fe20000400000 */
[----:B------:R-:W-:Y:S01]  /*65b0*/  FFMA R6, R35, R46, R6 ;  /* 0x0000002e23067223 */ /* 0x000fe20000000006 */
[C---:B------:R-:W-:Y:S01]  /*65c0*/  FMUL R10, R33.reuse, R14 ;  /* 0x0000000e210a7220 */ /* 0x040fe20000400000 */
[----:B------:R-:W-:Y:S01]  /*65d0*/  FMUL R13, R33, R17 ;  /* 0x00000011210d7220 */ /* 0x000fe20000400000 */
[C---:B------:R-:W-:Y:S01]  /*65e0*/  IADD3 R17, PT, PT, R80.reuse, 0x400, R20 ;  /* 0x0000040050117810 */ /* 0x040fe20007ffe014 */
[----:B------:R-:W-:Y:S01]  /*65f0*/  FFMA R7, R35, R47, R11 ;  /* 0x0000002f23077223 */ /* 0x000fe2000000000b */
[----:B------:R-:W-:Y:S01]  /*6600*/  FMUL R15, R33, R15 ;  /* 0x0000000f210f7220 */ /* 0x000fe20000400000 */
[----:B------:R-:W-:Y:S01]  /*6610*/  FFMA R8, R35, R48, R8 ;  /* 0x0000003023087223 */ /* 0x000fe20000000008 */
[----:B------:R-:W-:Y:S01]  /*6620*/  FMUL R12, R33, R16 ;  /* 0x00000010210c7220 */ /* 0x000fe20000400000 */
[C---:B------:R-:W-:Y:S01]  /*6630*/  FFMA R9, R35.reuse, R49, R9 ;  /* 0x0000003123097223 */ /* 0x040fe20000000009 */
[----:B------:R1:W-:Y:S01]  /*6640*/  STSM.16.M88.4 [R17], R4 ;  /* 0x0000000411007844 */ /* 0x0003e20000000200 */
[----:B------:R-:W-:Y:S01]  /*6650*/  FFMA R10, R35, R50, R10 ;  /* 0x00000032230a7223 */ /* 0x000fe2000000000a */
[----:B------:R-:W-:Y:S01]  /*6660*/  FMUL R14, R33, R18 ;  /* 0x00000012210e7220 */ /* 0x000fe20000400000 */
[----:B------:R-:W-:Y:S01]  /*6670*/  IADD3 R16, PT, PT, R81, 0x400, R20 ;  /* 0x0000040051107810 */ /* 0x000fe20007ffe014 */
[----:B------:R-:W-:Y:S01]  /*6680*/  FFMA R11, R35, R51, R15 ;  /* 0x00000033230b7223 */ /* 0x000fe2000000000f */
[----:B------:R-:W-:Y:S01]  /*6690*/  FMUL R19, R33, R19 ;  /* 0x0000001321137220 */ /* 0x000fe20000400000 */
[C---:B------:R-:W-:Y:S01]  /*66a0*/  FFMA R12, R35.reuse, R52, R12 ;  /* 0x00000034230c7223 */ /* 0x040fe2000000000c */
[C---:B------:R-:W-:Y:S01]  /*66b0*/  FFMA R13, R35.reuse, R53, R13 ;  /* 0x00000035230d7223 */ /* 0x040fe2000000000d */
[C---:B------:R-:W-:Y:S01]  /*66c0*/  FFMA R14, R35.reuse, R54, R14 ;  /* 0x00000036230e7223 */ /* 0x040fe2000000000e */
[----:B------:R1:W-:Y:S01]  /*66d0*/  STSM.16.M88.4 [R16], R8 ;  /* 0x0000000810007844 */ /* 0x0003e20000000200 */
[----:B------:R-:W-:Y:S01]  /*66e0*/  IADD3 R0, PT, PT, R80, R16, RZ ;  /* 0x0000001050007210 */ /* 0x000fe20007ffe0ff */
[----:B------:R-:W-:Y:S05]  /*66f0*/  FFMA R15, R35, R55, R19 ;  /* 0x00000037230f7223 */ /* 0x000fea0000000013 */
[----:B------:R1:W-:Y:S01]  /*6700*/  STSM.16.M88.4 [R0], R12 ;  /* 0x0000000c00007844 */ /* 0x0003e20000000200 */
[----:B------:R-:W-:Y:S01]  /*6710*/  @!PT LDS RZ, [RZ] ;  /* 0x00000000fffff984 */ /* 0x000fe20000000800 */
[----:B------:R-:W-:Y:S01]  /*6720*/  @!PT LDS RZ, [RZ] ;  /* 0x00000000fffff984 */ /* 0x000fe20000000800 */
[----:B------:R-:W-:Y:S01]  /*6730*/  @!PT LDS RZ, [RZ] ;  /* 0x00000000fffff984 */ /* 0x000fe20000000800 */
[----:B------:R-:W-:Y:S01]  /*6740*/  @!PT LDS RZ, [RZ] ;  /* 0x00000000fffff984 */ /* 0x000fe20000000800 */
[----:B------:R2:W-:Y:S06]  /*6750*/  MEMBAR.ALL.CTA ;  /* 0x0000000000007992 */ /* 0x0005ec0000008000 */
[----:B--2---:R-:W2:Y:S02]  /*6760*/  FENCE.VIEW.ASYNC.S ;  /* 0x00000000000073c6 */ /* 0x004ea40000000000 */
[----:B--2---:R-:W-:Y:S06]  /*6770*/  BAR.SYNC.DEFER_BLOCKING 0x1, 0x80 ;  /* 0x0042000000007b1d */ /* 0x004fec0000010000 */
[----:B------:R-:W-:Y:S05]  /*6780*/  @P0 BRA `(.L_x_98) ;  /* 0x00000000001c0947 */ /* 0x000fea0003800000 */
[----:B------:R-:W-:Y:S02]  /*6790*/  ULEA UR5, UR37, UR36, 0xd ;  /* 0x0000002425057291 */ /* 0x000fe4000f8e68ff */
[----:B------:R-:W-:Y:S02]  /*67a0*/  UIADD3 UR4, UP0, UPT, UR54, 0x680, URZ ;  /* 0x0000068036047890 */ /* 0x000fe4000ff1e0ff */
[----:B------:R-:W-:Y:S02]  /*67b0*/  UIADD3 UR44, UPT, UPT, UR5, 0x400, URZ ;  /* 0x00000400052c7890 */ /* 0x000fe4000fffe0ff */
[----:B------:R-:W-:Y:S01]  /*67c0*/  UIADD3.X UR5, UPT, UPT, URZ, UR55, URZ, UP0, !UPT ;  /* 0x00000037ff057290 */ /* 0x000fe200087fe4ff */
[----:B------:R-:W-:Y:S08]  /*67d0*/  UMOV UR47, UR60 ;  /* 0x0000003c002f7c82 */ /* 0x000ff00008000000 */
[----:B------:R2:W-:Y:S02]  /*67e0*/  UTMASTG.3D [UR44], [UR4] ;  /* 0x0000002c040073b5 */ /* 0x0005e40008010000 */
[----:B--2---:R0:W-:Y:S02]  /*67f0*/  UTMACMDFLUSH ;  /* 0x00000000000079b7 */ /* 0x0041e40000000000 */
.L_x_98:
[----:B------:R-:W-:Y:S05]  /*6800*/  BSYNC.RECONVERGENT B0 ;  /* 0x0000000000007941 */ /* 0x000fea0003800200 */
.L_x_97:
[----:B------:R-:W-:Y:S01]  /*6810*/  UIADD3 UR39, UPT, UPT, UR37, 0x1, URZ ;  /* 0x0000000125277890 */ /* 0x000fe2000fffe0ff */
[----:B------:R-:W-:Y:S03]  /*6820*/  BSSY.RECONVERGENT B0, `(.L_x_99) ;  /* 0x0000005000007945 */ /* 0x000fe60003800200 */
[----:B------:R-:W-:Y:S04]  /*6830*/  UISETP.NE.AND UP0, UPT, UR39, 0x3, UPT ;  /* 0x000000032700788c */ /* 0x000fe8000bf05270 */
[----:B------:R-:W-:Y:S01]  /*6840*/  USEL UR38, UR39, URZ, UP0 ;  /* 0x000000ff27267287 */ /* 0x000fe20008000000 */
[----:B------:R-:W-:Y:S11]  /*6850*/  @P0 BRA `(.L_x_100) ;  /* 0x0000000000040947 */ /* 0x000ff60003800000 */
[----:B------:R-:W-:Y:S04]  /*6860*/  DEPBAR.LE SB0, 0x1 ;  /* 0x000080400000791a */ /* 0x000fe80000000000 */
.L_x_100:
[----:B------:R-:W-:Y:S05]  /*6870*/  BSYNC.RECONVERGENT B0 ;  /* 0x0000000000007941 */ /* 0x000fea0003800200 */
.L_x_99:
[----:B------:R-:W-:Y:S01]  /*6880*/  BAR.SYNC.DEFER_BLOCKING 0x1, 0x80 ;  /* 0x0042000000007b1d */ /* 0x000fe20000010000 */
[----:B------:R-:W-:Y:S01]  /*6890*/  ISETP.NE.AND P1, PT, R79, RZ, PT ;  /* 0x000000ff4f00720c */ /* 0x000fe20003f25270 */
[----:B------:R-:W-:Y:S01]  /*68a0*/  UISETP.NE.AND UP0, UPT, UR41, URZ, UPT ;  /* 0x000000ff2900728c */ /* 0x000fe2000bf05270 */
[----:B------:R-:W-:Y:S11]  /*68b0*/  LEA R2, R84, UR36, 0x3 ;  /* 0x0000002454027c11 */ /* 0x000ff6000f8e18ff */
[----:B------:R-:W-:Y:S01]  /*68c0*/  @P1 SHF.L.U32 R3, R83, 0x1f, RZ ;  /* 0x0000001f53031819 */ /* 0x000fe200000006ff */
[----:B------:R-:W-:Y:S06]  /*68d0*/  BRA.U !UP0, `(.L_x_101) ;  /* 0x0000000108247547 */ /* 0x000fec000b800000 */
[----:B-1----:R-:W-:Y:S01]  /*68e0*/  IMAD.U32 R4, RZ, RZ, UR40 ;  /* 0x00000028ff047e24 */ /* 0x002fe2000f8e00ff */
[----:B------:R-:W-:Y:S01]  /*68f0*/  MOV R0, UR53 ;  /* 0x0000003500007c02 */ /* 0x000fe20008000f00 */
[----:B------:R-:W-:Y:S03]  /*6900*/  UIADD3 UR4, UPT, UPT, UR40, 0x1, URZ ;  /* 0x0000000128047890 */ /* 0x000fe6000fffe0ff */
[----:B------:R-:W-:Y:S01]  /*6910*/  @P1 LEA R4, R4, UR36, 0x3 ;  /* 0x0000002404041c11 */ /* 0x000fe2000f8e18ff */
[----:B------:R-:W-:Y:S04]  /*6920*/  UISETP.NE.AND UP0, UPT, UR4, 0x3, UPT ;  /* 0x000000030400788c */ /* 0x000fe8000bf05270 */
[----:B------:R-:W-:Y:S01]  /*6930*/  @P1 VIADD R4, R4, 0x48 ;  /* 0x0000004804041836 */ /* 0x000fe20000000000 */
[----:B------:R-:W-:Y:S04]  /*6940*/  USEL UR40, UR4, URZ, UP0 ;  /* 0x000000ff04287287 */ /* 0x000fe80008000000 */
[----:B------:R-:W-:Y:S04]  /*6950*/  @P1 PRMT R0, R0, 0x654, R4 ;  /* 0x0000065400001816 */ /* 0x000fe80000000004 */
[----:B------:R2:W-:Y:S04]  /*6960*/  @P1 SYNCS.ARRIVE.TRANS64.RED.A1T0 RZ, [R0+URZ], RZ ;  /* 0x000000ff00ff19a7 */ /* 0x0005e800081004ff */
.L_x_101:
[----:B------:R-:W3:Y:S01]  /*6970*/  @P1 SYNCS.PHASECHK.TRANS64.TRYWAIT P0, [R2+URZ+0x30], R3 ;  /* 0x00003003020015a7 */ /* 0x000ee200080011ff */
[----:B------:R-:W-:Y:S01]  /*6980*/  BSSY B1, `(.L_x_102) ;  /* 0x0000017000017945 */ /* 0x000fe20003800000 */
[----:B---3--:R-:W-:Y:S03]  /*6990*/  @P1 SEL R85, RZ, 0x1, !P0 ;  /* 0x00000001ff551807 */ /* 0x008fe60004000000 */
[----:B------:R-:W-:Y:S05]  /*69a0*/  @!P1 BRA `(.L_x_103) ;  /* 0x0000000000509947 */ /* 0x000fea0003800000 */
[----:B------:R-:W-:Y:S01]  /*69b0*/  ISETP.NE.AND P1, PT, R86, RZ, PT ;  /* 0x000000ff5600720c */ /* 0x000fe20003f25270 */
[----:B------:R-:W-:Y:S01]  /*69c0*/  BSSY B0, `(.L_x_104) ;  /* 0x000000a000007945 */ /* 0x000fe20003800000 */
[----:B------:R-:W-:Y:S11]  /*69d0*/  ISETP.NE.AND P0, PT, R85, RZ, PT ;  /* 0x000000ff5500720c */ /* 0x000ff60003f05270 */
[----:B-1----:R-:W-:Y:S05]  /*69e0*/  @P1 IMAD R4, R84, 0x800, R68 ;  /* 0x0000080054041824 */ /* 0x002fea00078e0244 */
[----:B------:R-:W-:Y:S05]  /*69f0*/  @P1 LEA R4, R4, UR36, 0x2 ;  /* 0x0000002404041c11 */ /* 0x000fea000f8e10ff */
[--C-:B--2---:R-:W-:Y:S02]  /*6a00*/  @P1 IMAD.IADD R0, R81, 0x1, R4.reuse ;  /* 0x0000000151001824 */ /* 0x104fe400078e0204 */
[----:B------:R-:W-:Y:S01]  /*6a10*/  @P1 IMAD.IADD R3, R80, 0x1, R4 ;  /* 0x0000000150031824 */ /* 0x000fe200078e0204 */
[----:B------:R-:W-:Y:S06]  /*6a20*/  @P0 BRA `(.L_x_105) ;  /* 0x00000000000c0947 */ /* 0x000fec0003800000 */
[----:B------:R-:W-:Y:S04]  /*6a30*/  SHF.L.U32 R83, R83, 0x1f, RZ ;  /* 0x0000001f53537819 */ /* 0x000fe800000006ff */
[----:B------:R-:W1:Y:S02]  /*6a40*/  SYNCS.PHASECHK.TRANS64.TRYWAIT P0, [R2+URZ+0x30], R83 ;  /* 0x00003053020075a7 */ /* 0x000e6400080011ff */
[----:B-1----:R-:W-:Y:S05]  /*6a50*/  @!P0 BRA `(.L_x_106) ;  /* 0x0000001000e88947 */ /* 0x002fea0003800000 */
.L_x_105:
[----:B------:R-:W-:Y:S05]  /*6a60*/  BSYNC B0 ;  /* 0x0000000000007941 */ /* 0x000fea0003800000 */
.L_x_104:
[----:B------:R-:W-:Y:S11]  /*6a70*/  ISETP.NE.AND P0, PT, R86, RZ, PT ;  /* 0x000000ff5600720c */ /* 0x000ff60003f05270 */
[----:B------:R-:W-:Y:S02]  /*6a80*/  @!UPT UIADD3 URZ, UPT, UPT, URZ, URZ, URZ ;  /* 0x000000fffffff290 */ /* 0x000fe4000fffe0ff */
[----:B-1----:R-:W-:Y:S01]  /*6a90*/  @P0 IADD3 R2, PT, PT, R80, R0, RZ ;  /* 0x0000000050020210 */ /* 0x002fe20007ffe0ff */
[----:B------:R-:W-:Y:S05]  /*6aa0*/  @P0 WARPSYNC.ALL ;  /* 0x0000000000000948 */ /* 0x000fea0003800000 */
[----:B------:R3:W4:Y:S04]  /*6ab0*/  @P0 LDSM.16.M88.4 R40, [R4+0x400] ;  /* 0x000400000428083b */ /* 0x0007280000000200 */
[----:B------:R3:W1:Y:S04]  /*6ac0*/  @P0 LDSM.16.M88.4 R44, [R3+0x400] ;  /* 0x00040000032c083b */ /* 0x0006680000000200 */
[----:B------:R3:W2:Y:S04]  /*6ad0*/  @P0 LDSM.16.M88.4 R48, [R0+0x400] ;  /* 0x000400000030083b */ /* 0x0006a80000000200 */
[----:B------:R3:W1:Y:S02]  /*6ae0*/  @P0 LDSM.16.M88.4 R52, [R2+0x400] ;  /* 0x000400000234083b */ /* 0x0006640000000200 */
.L_x_103:
[----:B------:R-:W-:Y:S05]  /*6af0*/  BSYNC B1 ;  /* 0x0000000000017941 */ /* 0x000fea0003800000 */
.L_x_102:
[----:B-123--:R-:W-:Y:S05]  /*6b00*/  VIADD R0, R34, 0x20 ;  /* 0x0000002022007836 */ /* 0x00efea0000000000 */
[----:B------:R-:W-:Y:S04]  /*6b10*/  SHF.R.U32.HI R0, RZ, 0x15, R0 ;  /* 0x00000015ff007819 */ /* 0x000fe80000011600 */
[----:B------:R-:W-:Y:S11]  /*6b20*/  LOP3.LUT P0, RZ, R0, 0x3, R69, 0x48, !PT ;  /* 0x0000000300ff7812 */ /* 0x000ff60007804845 */
[----:B------:R-:W-:Y:S02]  /*6b30*/  @!UPT UIADD3 URZ, UPT, UPT, URZ, URZ, URZ ;  /* 0x000000fffffff290 */ /* 0x000fe4000fffe0ff */
[----:B------:R-:W-:Y:S05]  /*6b40*/  @!P0 BRA `(.L_x_107) ;  /* 0x0000000000408947 */ /* 0x000fea0003800000 */
[----:B------:R-:W1:Y:S01]  /*6b50*/  LDCU.64 UR8, c[0x4][0x70] ;  /* 0x01000e00ff0877ac */ /* 0x000e620008000a00 */
[----:B------:R-:W-:Y:S01]  /*6b60*/  MOV R3, 0x0 ;  /* 0x0000000000037802 */ /* 0x000fe20000000f00 */
[----:B------:R-:W-:Y:S02]  /*6b70*/  HFMA2 R12, -RZ, RZ, 0, 5.9604644775390625e-08 ;  /* 0x00000001ff0c7431 */ /* 0x000fe400000001ff */
[----:B------:R-:W-:Y:S02]  /*6b80*/  IMAD.MOV.U32 R8, RZ, RZ, 0x192 ;  /* 0x00000192ff087424 */ /* 0x000fe400078e00ff */
[----:B------:R-:W-:Y:S01]  /*6b90*/  IMAD.MOV.U32 R13, RZ, RZ, RZ ;  /* 0x000000ffff0d7224 */ /* 0x000fe200078e00ff */
[----:B------:R-:W2:Y:S01]  /*6ba0*/  LDCU.64 UR6, c[0x4][0x78] ;  /* 0x01000f00ff0677ac */ /* 0x000ea20008000a00 */
[----:B------:R-:W3:Y:S01]  /*6bb0*/  LDC.64 R2, c[0x4][R3] ;  /* 0x0100000003027b82 */ /* 0x000ee20000000a00 */
[----:B------:R-:W5:Y:S01]  /*6bc0*/  LDCU.64 UR4, c[0x4][0x10] ;  /* 0x01000200ff0477ac */ /* 0x000f620008000a00 */
[----:B-1----:R-:W-:Y:S01]  /*6bd0*/  MOV R5, UR9 ;  /* 0x0000000900057c02 */ /* 0x002fe20008000f00 */
[----:B------:R-:W-:Y:S01]  /*6be0*/  IMAD.U32 R4, RZ, RZ, UR8 ;  /* 0x00000008ff047e24 */ /* 0x000fe2000f8e00ff */
[----:B--2---:R-:W-:Y:S01]  /*6bf0*/  MOV R7, UR7 ;  /* 0x0000000700077c02 */ /* 0x004fe20008000f00 */
[----:B------:R-:W-:Y:S01]  /*6c00*/  IMAD.U32 R6, RZ, RZ, UR6 ;  /* 0x00000006ff067e24 */ /* 0x000fe2000f8e00ff */
[----:B-----5:R-:W-:Y:S01]  /*6c10*/  MOV R11, UR5 ;  /* 0x00000005000b7c02 */ /* 0x020fe20008000f00 */
[----:B------:R-:W-:Y:S02]  /*6c20*/  IMAD.U32 R10, RZ, RZ, UR4 ;  /* 0x00000004ff0a7e24 */ /* 0x000fe4000f8e00ff */
[----:B------:R-:W-:Y:S07]  /*6c30*/  LEPC R20, `(.L_x_107) ;  /* 0x000000001014794e */ /* 0x000fee0000000000 */
[----:B---34-:R-:W-:Y:S05]  /*6c40*/  CALL.ABS.NOINC R2 ;  /* 0x0000000002007343 */ /* 0x018fea0003c00000 */
.L_x_107:
[----:B------:R-:W-:Y:S01]  /*6c50*/  ISETP.NE.AND P0, PT, R75, RZ, PT ;  /* 0x000000ff4b00720c */ /* 0x000fe20003f05270 */
[----:B------:R-:W-:Y:S05]  /*6c60*/  WARPSYNC.ALL ;  /* 0x0000000000007948 */ /* 0x000fea0003800000 */
[----:B------:R-:W-:Y:S01]  /*6c70*/  R2UR UR4, R34 ;  /* 0x00000000220472ca */ /* 0x000fe200000e0000 */
[----:B------:R-:W-:Y:S11]  /*6c80*/  BSSY.RECONVERGENT B0, `(.L_x_108) ;  /* 0x0000044000007945 */ /* 0x000ff60003800200 */
[----:B------:R-:W-:Y:S01]  /*6c90*/  @!UPT UIADD3 URZ, UPT, UPT, URZ, URZ, URZ ;  /* 0x000000fffffff290 */ /* 0x000fe2000fffe0ff */
[----:B------:R-:W1:Y:S01]  /*6ca0*/  LDTM.16dp128bit.x8 R4, tmem[UR4+0x20] ;  /* 0x00002004000479ee */ /* 0x000e620008180000 */
[----:B------:R-:W-:Y:S01]  /*6cb0*/  R2UR UR4, R82 ;  /* 0x00000000520472ca */ /* 0x000fe200000e0000 */
[----:B------:R-:W-:Y:S11]  /*6cc0*/  NOP ;  /* 0x0000000000007918 */ /* 0x000ff60000000000 */
[----:B------:R-:W-:Y:S01]  /*6cd0*/  @!UPT UIADD3 URZ, UPT, UPT, URZ, URZ, URZ ;  /* 0x000000fffffff290 */ /* 0x000fe2000fffe0ff */
[----:B------:R-:W-:Y:S04]  /*6ce0*/  UIADD3 UR4, UPT, UPT, UR4, 0xb0, URZ ;  /* 0x000000b004047890 */ /* 0x000fe8000fffe0ff */
[----:B------:R-:W-:Y:S01]  /*6cf0*/  UPRMT UR4, UR53, 0x654, UR4 ;  /* 0x0000065435047896 */ /* 0x000fe20008000004 */
[C---:B-1----:R-:W-:Y:S01]  /*6d00*/  FMUL R0, R33.reuse, R4 ;  /* 0x0000000421007220 */ /* 0x042fe20000400000 */
[C---:B------:R-:W-:Y:S01]  /*6d10*/  FMUL R2, R33.reuse, R5 ;  /* 0x0000000521027220 */ /* 0x040fe20000400000 */
[----:B------:R-:W-:Y:S06]  /*6d20*/  FMUL R3, R33, R6 ;  /* 0x0000000621037220 */ /* 0x000fec0000400000 */
[----:B------:R-:W-:Y:S01]  /*6d30*/  SYNCS.ARRIVE.TRANS64.RED.A1T0 RZ, [UR4], RZ ;  /* 0x000000ffffff79a7 */ /* 0x000fe20008100404 */
[C---:B----4-:R-:W-:Y:S01]  /*6d40*/  FFMA R36, R35.reuse, R40, R0 ;  /* 0x0000002823247223 */ /* 0x050fe20000000000 */
[----:B------:R-:W-:Y:S01]  /*6d50*/  MOV R0, UR38 ;  /* 0x0000002600007c02 */ /* 0x000fe20008000f00 */
[----:B------:R-:W-:Y:S01]  /*6d60*/  FFMA R37, R35, R41, R2 ;  /* 0x0000002923257223 */ /* 0x000fe20000000002 */
[C---:B------:R-:W-:Y:S01]  /*6d70*/  FMUL R7, R33.reuse, R7 ;  /* 0x0000000721077220 */ /* 0x040fe20000400000 */
[C---:B------:R-:W-:Y:S01]  /*6d80*/  FMUL R4, R33.reuse, R8 ;  /* 0x0000000821047220 */ /* 0x040fe20000400000 */
[----:B------:R-:W-:Y:S01]  /*6d90*/  LEA R0, R0, R68, 0xb ;  /* 0x0000004400007211 */ /* 0x000fe200078e58ff */
[----:B------:R-:W-:Y:S01]  /*6da0*/  FMUL R5, R33, R9 ;  /* 0x0000000921057220 */ /* 0x000fe20000400000 */
[----:B------:R-:W-:Y:S01]  /*6db0*/  FFMA R38, R35, R42, R3 ;  /* 0x0000002a23267223 */ /* 0x000fe20000000003 */
[----:B------:R-:W-:Y:S01]  /*6dc0*/  FMUL R6, R33, R10 ;  /* 0x0000000a21067220 */ /* 0x000fe20000400000 */
[----:B------:R-:W-:Y:S01]  /*6dd0*/  FFMA R39, R35, R43, R7 ;  /* 0x0000002b23277223 */ /* 0x000fe20000000007 */
[----:B------:R-:W-:Y:S01]  /*6de0*/  LEA R0, R0, UR36, 0x2 ;  /* 0x0000002400007c11 */ /* 0x000fe2000f8e10ff */
[----:B------:R-:W-:Y:S01]  /*6df0*/  FMUL R11, R33, R11 ;  /* 0x0000000b210b7220 */ /* 0x000fe20000400000 */
[----:B------:R-:W-:Y:S01]  /*6e00*/  FFMA R4, R35, R44, R4 ;  /* 0x0000002c23047223 */ /* 0x000fe20000000004 */
[----:B------:R-:W-:Y:S01]  /*6e10*/  FMUL R8, R33, R12 ;  /* 0x0000000c21087220 */ /* 0x000fe20000400000 */
[----:B------:R-:W-:Y:S01]  /*6e20*/  FFMA R5, R35, R45, R5 ;  /* 0x0000002d23057223 */ /* 0x000fe20000000005 */
[----:B------:R1:W-:Y:S01]  /*6e30*/  STSM.16.M88.4 [R0+0x400], R36 ;  /* 0x0004002400007844 */ /* 0x0003e20000000200 */
[----:B------:R-:W-:Y:S01]  /*6e40*/  FMUL R9, R33, R13 ;  /* 0x0000000d21097220 */ /* 0x000fe20000400000 */
[----:B------:R-:W-:Y:S01]  /*6e50*/  FFMA R6, R35, R46, R6 ;  /* 0x0000002e23067223 */ /* 0x000fe20000000006 */
[----:B------:R-:W-:Y:S01]  /*6e60*/  FMUL R10, R33, R14 ;  /* 0x0000000e210a7220 */ /* 0x000fe20000400000 */
[----:B------:R-:W-:Y:S01]  /*6e70*/  FFMA R7, R35, R47, R11 ;  /* 0x0000002f23077223 */ /* 0x000fe2000000000b */
[C---:B------:R-:W-:Y:S01]  /*6e80*/  IADD3 R2, PT, PT, R80.reuse, 0x400, R0 ;  /* 0x0000040050027810 */ /* 0x040fe20007ffe000 */
[----:B------:R-:W-:Y:S01]  /*6e90*/  FMUL R15, R33, R15 ;  /* 0x0000000f210f7220 */ /* 0x000fe20000400000 */
[----:B------:R-:W-:Y:S01]  /*6ea0*/  FFMA R8, R35, R48, R8 ;  /* 0x0000003023087223 */ /* 0x000fe20000000008 */
[----:B------:R-:W-:Y:S01]  /*6eb0*/  FMUL R12, R33, R16 ;  /* 0x00000010210c7220 */ /* 0x000fe20000400000 */
[----:B------:R-:W-:Y:S01]  /*6ec0*/  FFMA R9, R35, R49, R9 ;  /* 0x0000003123097223 */ /* 0x000fe20000000009 */
[----:B------:R1:W-:Y:S01]  /*6ed0*/  STSM.16.M88.4 [R2], R4 ;  /* 0x0000000402007844 */ /* 0x0003e20000000200 */
[----:B------:R-:W-:Y:S01]  /*6ee0*/  FMUL R13, R33, R17 ;  /* 0x00000011210d7220 */ /* 0x000fe20000400000 */
[----:B------:R-:W-:Y:S01]  /*6ef0*/  FFMA R10, R35, R50, R10 ;  /* 0x00000032230a7223 */ /* 0x000fe2000000000a */
[----:B------:R-:W-:Y:S01]  /*6f00*/  FMUL R14, R33, R18 ;  /* 0x00000012210e7220 */ /* 0x000fe20000400000 */
[----:B------:R-:W-:Y:S01]  /*6f10*/  FFMA R11, R35, R51, R15 ;  /* 0x00000033230b7223 */ /* 0x000fe2000000000f */
[----:B------:R-:W-:Y:S01]  /*6f20*/  IADD3 R81, PT, PT, R81, 0x400, R0 ;  /* 0x0000040051517810 */ /* 0x000fe20007ffe000 */
[----:B------:R-:W-:Y:S01]  /*6f30*/  FMUL R19, R33, R19 ;  /* 0x0000001321137220 */ /* 0x000fe20000400000 */
[C---:B------:R-:W-:Y:S01]  /*6f40*/  FFMA R12, R35.reuse, R52, R12 ;  /* 0x00000034230c7223 */ /* 0x040fe2000000000c */
[C---:B------:R-:W-:Y:S01]  /*6f50*/  FFMA R13, R35.reuse, R53, R13 ;  /* 0x00000035230d7223 */ /* 0x040fe2000000000d */
[C---:B------:R-:W-:Y:S01]  /*6f60*/  FFMA R14, R35.reuse, R54, R14 ;  /* 0x00000036230e7223 */ /* 0x040fe2000000000e */
[----:B------:R1:W-:Y:S01]  /*6f70*/  STSM.16.M88.4 [R81], R8 ;  /* 0x0000000851007844 */ /* 0x0003e20000000200 */
[----:B------:R-:W-:Y:S01]  /*6f80*/  FFMA R15, R35, R55, R19 ;  /* 0x00000037230f7223 */ /* 0x000fe20000000013 */
[----:B------:R-:W-:Y:S05]  /*6f90*/  IADD3 R80, PT, PT, R80, R81, RZ ;  /* 0x0000005150507210 */ /* 0x000fea0007ffe0ff */
        /* <DEDUP_REMOVED lines=12> */
[----:B------:R-:W-:Y:S02]  /*7060*/  UIADD3 UR9, UPT, UPT, UR45, 0x20, URZ ;  /* 0x000000202d097890 */ /* 0x000fe4000fffe0ff */
[----:B------:R-:W-:Y:S01]  /*7070*/  UIADD3.X UR5, UPT, UPT, URZ, UR55, URZ, UP0, !UPT ;  /* 0x00000037ff057290 */ /* 0x000fe200087fe4ff */
[----:B------:R-:W-:Y:S01]  /*7080*/  UMOV UR10, UR46 ;  /* 0x0000002e000a7c82 */ /* 0x000fe20008000000 */
[----:B------:R-:W-:Y:S07]  /*7090*/  UMOV UR11, UR60 ;  /* 0x0000003c000b7c82 */ /* 0x000fee0008000000 */
[----:B------:R2:W-:Y:S02]  /*70a0*/  UTMASTG.3D [UR8], [UR4] ;  /* 0x00000008040073b5 */ /* 0x0005e40008010000 */
[----:B--2---:R0:W-:Y:S02]  /*70b0*/  UTMACMDFLUSH ;  /* 0x00000000000079b7 */ /* 0x0041e40000000000 */
.L_x_109:
[----:B------:R-:W-:Y:S05]  /*70c0*/  BSYNC.RECONVERGENT B0 ;  /* 0x0000000000007941 */ /* 0x000fea0003800200 */
.L_x_108:
[----:B------:R-:W-:Y:S01]  /*70d0*/  UIADD3 UR4, UPT, UPT, UR38, 0x1, URZ ;  /* 0x0000000126047890 */ /* 0x000fe2000fffe0ff */
[----:B------:R-:W-:Y:S03]  /*70e0*/  BSSY.RECONVERGENT B0, `(.L_x_110) ;  /* 0x0000008000007945 */ /* 0x000fe60003800200 */
[----:B------:R-:W-:Y:S04]  /*70f0*/  UISETP.NE.AND UP0, UPT, UR4, 0x3, UPT ;  /* 0x000000030400788c */ /* 0x000fe8000bf05270 */
[----:B------:R-:W-:Y:S02]  /*7100*/  UISETP.EQ.XOR UP1, UPT, UR39, 0x3, !UP0 ;  /* 0x000000032700788c */ /* 0x000fe4000c722a70 */
[----:B------:R-:W-:Y:S02]  /*7110*/  USEL UR37, UR4, URZ, UP0 ;  /* 0x000000ff04257287 */ /* 0x000fe40008000000 */
[----:B------:R-:W-:Y:S04]  /*7120*/  USEL UR5, URZ, 0x1, !UP1 ;  /* 0x00000001ff057887 */ /* 0x000fe8000c800000 */
[----:B------:R-:W-:Y:S01]  /*7130*/  ULOP3.LUT UR42, UR42, UR5, URZ, 0x3c, !UPT ;  /* 0x000000052a2a7292 */ /* 0x000fe2000f8e3cff */
[----:B------:R-:W-:Y:S11]  /*7140*/  @P0 BRA `(.L_x_111) ;  /* 0x0000000000040947 */ /* 0x000ff60003800000 */
[----:B------:R-:W-:Y:S04]  /*7150*/  DEPBAR.LE SB0, 0x1 ;  /* 0x000080400000791a */ /* 0x000fe80000000000 */
.L_x_111:
[----:B------:R-:W-:Y:S05]  /*7160*/  BSYNC.RECONVERGENT B0 ;  /* 0x0000000000007941 */ /* 0x000fea0003800200 */
.L_x_110:
[----:B------:R-:W-:Y:S01]  /*7170*/  BAR.SYNC.DEFER_BLOCKING 0x1, 0x80 ;  /* 0x0042000000007b1d */ /* 0x000fe20000010000 */
[----:B------:R-:W-:Y:S01]  /*7180*/  UISETP.NE.AND UP0, UPT, UR41, -0x2, UPT ;  /* 0xfffffffe2900788c */ /* 0x000fe2000bf05270 */
[----:B------:R-:W-:Y:S08]  /*7190*/  IADD3 R31, PT, PT, R31, 0x1, RZ ;  /* 0x000000011f1f7810 */ /* 0x000ff00007ffe0ff */
[----:B------:R-:W-:Y:S05]  /*71a0*/  BRA.U !UP0, `(.L_x_112) ;  /* 0x0000000108287547 */ /* 0x000fea000b800000 */
[----:B------:R-:W-:Y:S01]  /*71b0*/  ISETP.NE.AND P0, PT, R79, RZ, PT ;  /* 0x000000ff4f00720c */ /* 0x000fe20003f05270 */
[----:B-1----:R-:W-:Y:S01]  /*71c0*/  IMAD.U32 R2, RZ, RZ, UR40 ;  /* 0x00000028ff027e24 */ /* 0x002fe2000f8e00ff */
[----:B------:R-:W-:Y:S01]  /*71d0*/  UIADD3 UR4, UPT, UPT, UR40, 0x1, URZ ;  /* 0x0000000128047890 */ /* 0x000fe2000fffe0ff */
[----:B------:R-:W-:Y:S03]  /*71e0*/  IMAD.U32 R0, RZ, RZ, UR53 ;  /* 0x00000035ff007e24 */ /* 0x000fe6000f8e00ff */
[----:B------:R-:W-:Y:S04]  /*71f0*/  UISETP.NE.AND UP0, UPT, UR4, 0x3, UPT ;  /* 0x000000030400788c */ /* 0x000fe8000bf05270 */
[----:B------:R-:W-:Y:S03]  /*7200*/  USEL UR40, UR4, URZ, UP0 ;  /* 0x000000ff04287287 */ /* 0x000fe60008000000 */
[----:B------:R-:W-:Y:S05]  /*7210*/  @P0 LEA R2, R2, UR36, 0x3 ;  /* 0x0000002402020c11 */ /* 0x000fea000f8e18ff */
[----:B------:R-:W-:Y:S05]  /*7220*/  @P0 VIADD R2, R2, 0x48 ;  /* 0x0000004802020836 */ /* 0x000fea0000000000 */
[----:B------:R-:W-:Y:S04]  /*7230*/  @P0 PRMT R0, R0, 0x654, R2 ;  /* 0x0000065400000816 */ /* 0x000fe80000000002 */
[----:B------:R2:W-:Y:S03]  /*7240*/  @P0 SYNCS.ARRIVE.TRANS64.RED.A1T0 RZ, [R0+URZ], RZ ;  /* 0x000000ff00ff09a7 */ /* 0x0005e600081004ff */
.L_x_112:
[----:B------:R-:W-:Y:S01]  /*7250*/  ISETP.NE.AND P2, PT, R76, RZ, PT ;  /* 0x000000ff4c00720c */ /* 0x000fe20003f45270 */
[----:B------:R-:W-:Y:S01]  /*7260*/  UIADD3 UR41, UPT, UPT, UR41, 0x2, URZ ;  /* 0x0000000229297890 */ /* 0x000fe2000fffe0ff */
[----:B------:R-:W-:Y:S01]  /*7270*/  ISETP.NE.AND P0, PT, R78, 0x2, PT ;  /* 0x000000024e00780c */ /* 0x000fe20003f05270 */
[----:B-1----:R-:W-:Y:S01]  /*7280*/  IMAD.IADD R14, R29, 0x1, R62 ;  /* 0x000000011d0e7824 */ /* 0x002fe200078e023e */
[----:B------:R-:W-:Y:S01]  /*7290*/  ISETP.NE.AND P1, PT, R31, 0x4, PT ;  /* 0x000000041f00780c */ /* 0x000fe20003f25270 */
[----:B------:R-:W-:Y:S01]  /*72a0*/  IMAD.IADD R15, R30, 0x1, R63 ;  /* 0x000000011e0f7824 */ /* 0x000fe200078e023f */
[----:B------:R-:W-:Y:S02]  /*72b0*/  SEL R2, RZ, 0x1, P0 ;  /* 0x00000001ff027807 */ /* 0x000fe40000000000 */
[----:B--2---:R-:W-:Y:S02]  /*72c0*/  SEL R0, RZ, 0x1, P1 ;  /* 0x00000001ff007807 */ /* 0x004fe40000800000 */
[----:B------:R-:W-:Y:S02]  /*72d0*/  LOP3.LUT R71, R71, R2, RZ, 0x3c, !PT ;  /* 0x0000000247477212 */ /* 0x000fe400078e3cff */
[----:B------:R-:W-:Y:S02]  /*72e0*/  LOP3.LUT R72, R72, R0, RZ, 0x3c, !PT ;  /* 0x0000000048487212 */ /* 0x000fe400078e3cff */
[----:B------:R-:W-:Y:S02]  /*72f0*/  @P2 R2UR UR60, R70 ;  /* 0x00000000463c22ca */ /* 0x000fe400000e0000 */
[----:B------:R-:W-:Y:S02]  /*7300*/  SEL R78, R78, RZ, P0 ;  /* 0x000000ff4e4e7207 */ /* 0x000fe40000000000 */
[----:B------:R-:W-:Y:S01]  /*7310*/  SEL R31, R31, RZ, P1 ;  /* 0x000000ff1f1f7207 */ /* 0x000fe20000800000 */
[----:B------:R-:W-:Y:S10]  /*7320*/  @P2 BRA `(.L_x_113) ;  /* 0xffffffe0002c2947 */ /* 0x000ff4000383ffff */
[----:B------:R-:W-:-:S09]  /*7330*/  UISETP.NE.AND UP0, UPT, UR43, URZ, UPT ;  /* 0x000000ff2b00728c */ /* 0x000fd2000bf05270 */
[----:B------:R-:W-:Y:S05]  /*7340*/  BRA.U !UP0, `(.L_x_114) ;  /* 0x0000000108487547 */ /* 0x000fea000b800000 */
[----:B------:R-:W1:Y:S02]  /*7350*/  LDCU.64 UR4, c[0x0][0x890] ;  /* 0x00011200ff0477ac */ /* 0x000e640008000a00 */
[----:B-1----:R-:W-:-:S04]  /*7360*/  UISETP.NE.U32.AND UP0, UPT, UR4, URZ, UPT ;  /* 0x000000ff0400728c */ /* 0x002fc8000bf05070 */
[----:B------:R-:W-:-:S09]  /*7370*/  UISETP.NE.AND.EX UP0, UPT, UR5, URZ, UPT, UP0 ;  /* 0x000000ff0500728c */ /* 0x000fd2000bf05300 */
[----:B------:R-:W-:Y:S05]  /*7380*/  BRA.U UP0, `(.L_x_115) ;  /* 0x00000001000c7547 */ /* 0x000fea000b800000 */
[----:B------:R-:W-:-:S13]  /*7390*/  FSETP.NEU.AND P0, PT, R35, RZ, PT ;  /* 0x000000ff2300720b */ /* 0x000fda0003f0d000 */
[----:B------:R-:W-:Y:S05]  /*73a0*/  @!P0 EXIT ;  /* 0x000000000000894d */ /* 0x000fea0003800000 */
[----:B------:R-:W-:Y:S05]  /*73b0*/  BRA `(.L_x_114) ;  /* 0x00000000002c7947 */ /* 0x000fea0003800000 */
.L_x_115:
[----:B------:R-:W-:Y:S01]  /*73c0*/  ISETP.NE.AND P0, PT, R77, RZ, PT ;  /* 0x000000ff4d00720c */ /* 0x000fe20003f05270 */
[----:B------:R-:W-:-:S12]  /*73d0*/  BSSY.RECONVERGENT B0, `(.L_x_114) ;  /* 0x0000009000007945 */ /* 0x000fd80003800200 */
[----:B------:R-:W-:Y:S05]  /*73e0*/  @P0 BRA `(.L_x_116) ;  /* 0x0000000000140947 */ /* 0x000fea0003800000 */
[----:B------:R-:W1:Y:S02]  /*73f0*/  LDCU.64 UR4, c[0x0][0x888] ;  /* 0x00011100ff0477ac */ /* 0x000e640008000a00 */
[----:B-1----:R-:W-:-:S04]  /*7400*/  ISETP.NE.U32.AND P0, PT, RZ, UR4, PT ;  /* 0x00000004ff007c0c */ /* 0x002fc8000bf05070 */
[----:B------:R-:W-:-:S13]  /*7410*/  ISETP.NE.AND.EX P0, PT, RZ, UR5, PT, P0 ;  /* 0x00000005ff007c0c */ /* 0x000fda000bf05300 */
[----:B------:R-:W-:Y:S05]  /*7420*/  @!P0 EXIT ;  /* 0x000000000000894d */ /* 0x000fea0003800000 */
[----:B------:R-:W-:Y:S05]  /*7430*/  BRA `(.L_x_117) ;  /* 0x0000000000087947 */ /* 0x000fea0003800000 */
.L_x_116:
[----:B------:R-:W-:-:S13]  /*7440*/  FSETP.NEU.AND P0, PT, R35, RZ, PT ;  /* 0x000000ff2300720b */ /* 0x000fda0003f0d000 */
[----:B------:R-:W-:Y:S05]  /*7450*/  @!P0 EXIT ;  /* 0x000000000000894d */ /* 0x000fea0003800000 */
.L_x_117:
[----:B------:R-:W-:Y:S05]  /*7460*/  BSYNC.RECONVERGENT B0 ;  /* 0x0000000000007941 */ /* 0x000fea0003800200 */
.L_x_114:
[----:B------:R-:W-:Y:S01]  /*7470*/  ULEA UR4, UR40, UR36, 0x3 ;  /* 0x0000002428047291 */ /* 0x000fe2000f8e18ff */
[----:B------:R-:W-:-:S04]  /*7480*/  DEPBAR.LE SB0, 0x0 ;  /* 0x000080000000791a */ /* 0x000fc80000000000 */
[----:B------:R-:W-:-:S04]  /*7490*/  UIADD3 UR4, UPT, UPT, UR4, 0x48, URZ ;  /* 0x0000004804047890 */ /* 0x000fc8000fffe0ff */
[----:B------:R-:W-:-:S09]  /*74a0*/  UPRMT UR4, UR53, 0x654, UR4 ;  /* 0x0000065435047896 */ /* 0x000fd20008000004 */
[----:B------:R-:W-:Y:S01]  /*74b0*/  SYNCS.ARRIVE.TRANS64.RED.A1T0 RZ, [UR4], RZ ;  /* 0x000000ffffff79a7 */ /* 0x000fe20008100404 */
[----:B------:R-:W-:Y:S05]  /*74c0*/  EXIT ;  /* 0x000000000000794d */ /* 0x000fea0003800000 */
.L_x_19:
[----:B--2---:R2:W1:Y:S02]  /*74d0*/  SYNCS.PHASECHK.TRANS64.TRYWAIT P0, [R2+URZ+0xe0], R3 ;  /* 0x0000e003020075a7 */ /* 0x00446400080011ff */
[----:B-1----:R-:W-:Y:S05]  /*74e0*/  @!P0 NANOSLEEP.SYNCS 0x989680 ;  /* 0x009896800000895d */ /* 0x002fea0003900000 */
[----:B------:R-:W1:Y:S02]  /*74f0*/  @!P0 SYNCS.PHASECHK.TRANS64 P0, [R2+URZ+0xe0], R3 ;  /* 0x0000e003020085a7 */ /* 0x000e6400080010ff */
[----:B-1----:R-:W-:Y:S05]  /*7500*/  @!P0 BRA `(.L_x_19) ;  /* 0xfffffffc00f08947 */ /* 0x002fea000383ffff */
[----:B------:R-:W-:Y:S05]  /*7510*/  BRA `(.L_x_118) ;  /* 0xffffffa000207947 */ /* 0x000fea000383ffff */
.L_x_22:
[----:B-1----:R-:W-:-:S07]  /*7520*/  MOV R2, UR57 ;  /* 0x0000003900027c02 */ /* 0x002fce0008000f00 */
.L_x_119:
[----:B-1----:R1:W2:Y:S02]  /*7530*/  SYNCS.PHASECHK.TRANS64.TRYWAIT P0, [R2+URZ+0x18], R4 ;  /* 0x00001804020075a7 */ /* 0x0022a400080011ff */
[----:B--2---:R-:W-:Y:S05]  /*7540*/  @!P0 NANOSLEEP.SYNCS 0x989680 ;  /* 0x009896800000895d */ /* 0x004fea0003900000 */
[----:B------:R-:W2:Y:S02]  /*7550*/  @!P0 SYNCS.PHASECHK.TRANS64 P0, [R2+URZ+0x18], R4 ;  /* 0x00001804020085a7 */ /* 0x000ea400080010ff */
[----:B--2---:R-:W-:Y:S05]  /*7560*/  @!P0 BRA `(.L_x_119) ;  /* 0xfffffffc00f08947 */ /* 0x004fea000383ffff */
[----:B------:R-:W-:Y:S05]  /*7570*/  BRA `(.L_x_21) ;  /* 0xffffffa000707947 */ /* 0x000fea000383ffff */
.L_x_30:
[----:B------:R-:W-:-:S07]  /*7580*/  MOV R2, UR57 ;  /* 0x0000003900027c02 */ /* 0x000fce0008000f00 */
.L_x_120:
[----:B-1----:R1:W2:Y:S02]  /*7590*/  SYNCS.PHASECHK.TRANS64.TRYWAIT P0, [R2+URZ+0x18], R4 ;  /* 0x00001804020075a7 */ /* 0x0022a400080011ff */
[----:B--2---:R-:W-:Y:S05]  /*75a0*/  @!P0 NANOSLEEP.SYNCS 0x989680 ;  /* 0x009896800000895d */ /* 0x004fea0003900000 */
[----:B------:R-:W2:Y:S02]  /*75b0*/  @!P0 SYNCS.PHASECHK.TRANS64 P0, [R2+URZ+0x18], R4 ;  /* 0x00001804020085a7 */ /* 0x000ea400080010ff */
[----:B--2---:R-:W-:Y:S05]  /*75c0*/  @!P0 BRA `(.L_x_120) ;  /* 0xfffffffc00f08947 */ /* 0x004fea000383ffff */
[----:B------:R-:W-:Y:S05]  /*75d0*/  BRA `(.L_x_29) ;  /* 0xffffffa400ac7947 */ /* 0x000fea000383ffff */
.L_x_36:
[----:B-1----:R1:W2:Y:S02]  /*75e0*/  SYNCS.PHASECHK.TRANS64.TRYWAIT P0, [R2+URZ+0x70], R3 ;  /* 0x00007003020075a7 */ /* 0x0022a400080011ff */
[----:B--2---:R-:W-:Y:S05]  /*75f0*/  @!P0 NANOSLEEP.SYNCS 0x989680 ;  /* 0x009896800000895d */ /* 0x004fea0003900000 */
[----:B------:R-:W2:Y:S02]  /*7600*/  @!P0 SYNCS.PHASECHK.TRANS64 P0, [R2+URZ+0x70], R3 ;  /* 0x00007003020085a7 */ /* 0x000ea400080010ff */
[----:B--2---:R-:W-:Y:S05]  /*7610*/  @!P0 BRA `(.L_x_36) ;  /* 0xfffffffc00f08947 */ /* 0x004fea000383ffff */
[----:B------:R-:W-:Y:S05]  /*7620*/  BRA `(.L_x_121) ;  /* 0xffffffa800c87947 */ /* 0x000fea000383ffff */
.L_x_40:
[----:B----4-:R-:W-:-:S07]  /*7630*/  MOV R0, UR4 ;  /* 0x0000000400007c02 */ /* 0x010fce0008000f00 */
.L_x_122:
[----:B-1----:R1:W2:Y:S02]  /*7640*/  SYNCS.PHASECHK.TRANS64.TRYWAIT P0, [R0+URZ], R2 ;  /* 0x00000002000075a7 */ /* 0x0022a400080011ff */
[----:B--2---:R-:W-:Y:S05]  /*7650*/  @!P0 NANOSLEEP.SYNCS 0x989680 ;  /* 0x009896800000895d */ /* 0x004fea0003900000 */
[----:B------:R-:W2:Y:S02]  /*7660*/  @!P0 SYNCS.PHASECHK.TRANS64 P0, [R0+URZ], R2 ;  /* 0x00000002000085a7 */ /* 0x000ea400080010ff */
[----:B--2---:R-:W-:Y:S05]  /*7670*/  @!P0 BRA `(.L_x_122) ;  /* 0xfffffffc00f08947 */ /* 0x004fea000383ffff */
[----:B------:R-:W-:Y:S05]  /*7680*/  BRA `(.L_x_123) ;  /* 0xffffffb000387947 */ /* 0x000fea000383ffff */
.L_x_41:
[----:B----4-:R-:W-:-:S07]  /*7690*/  MOV R0, UR5 ;  /* 0x0000000500007c02 */ /* 0x010fce0008000f00 */
.L_x_124:
[----:B-1----:R1:W2:Y:S02]  /*76a0*/  SYNCS.PHASECHK.TRANS64.TRYWAIT P0, [R0+URZ], R2 ;  /* 0x00000002000075a7 */ /* 0x0022a400080011ff */
[----:B--2---:R-:W-:Y:S05]  /*76b0*/  @!P0 NANOSLEEP.SYNCS 0x989680 ;  /* 0x009896800000895d */ /* 0x004fea0003900000 */
[----:B------:R-:W2:Y:S02]  /*76c0*/  @!P0 SYNCS.PHASECHK.TRANS64 P0, [R0+URZ], R2 ;  /* 0x00000002000085a7 */ /* 0x000ea400080010ff */
[----:B--2---:R-:W-:Y:S05]  /*76d0*/  @!P0 BRA `(.L_x_124) ;  /* 0xfffffffc00f08947 */ /* 0x004fea000383ffff */
[----:B------:R-:W-:Y:S05]  /*76e0*/  BRA `(.L_x_125) ;  /* 0xffffffb000447947 */ /* 0x000fea000383ffff */
.L_x_44:
[----:B-1----:R1:W2:Y:S02]  /*76f0*/  SYNCS.PHASECHK.TRANS64.TRYWAIT P0, [R0+URZ+0xd0], R4 ;  /* 0x0000d004000075a7 */ /* 0x0022a400080011ff */
[----:B--2---:R-:W-:Y:S05]  /*7700*/  @!P0 NANOSLEEP.SYNCS 0x989680 ;  /* 0x009896800000895d */ /* 0x004fea0003900000 */
[----:B------:R-:W2:Y:S02]  /*7710*/  @!P0 SYNCS.PHASECHK.TRANS64 P0, [R0+URZ+0xd0], R4 ;  /* 0x0000d004000085a7 */ /* 0x000ea400080010ff */
[----:B--2---:R-:W-:Y:S05]  /*7720*/  @!P0 BRA `(.L_x_44) ;  /* 0xfffffffc00f08947 */ /* 0x004fea000383ffff */
[----:B------:R-:W-:Y:S05]  /*7730*/  BRA `(.L_x_126) ;  /* 0xffffffb000a07947 */ /* 0x000fea000383ffff */
.L_x_45:
[----:B------:R-:W-:-:S07]  /*7740*/  MOV R0, UR4 ;  /* 0x0000000400007c02 */ /* 0x000fce0008000f00 */
.L_x_127:
[----:B-1----:R1:W2:Y:S02]  /*7750*/  SYNCS.PHASECHK.TRANS64.TRYWAIT P0, [R0+URZ+0x80], R5 ;  /* 0x00008005000075a7 */ /* 0x0022a400080011ff */
[----:B--2---:R-:W-:Y:S05]  /*7760*/  @!P0 NANOSLEEP.SYNCS 0x989680 ;  /* 0x009896800000895d */ /* 0x004fea0003900000 */
[----:B------:R-:W2:Y:S02]  /*7770*/  @!P0 SYNCS.PHASECHK.TRANS64 P0, [R0+URZ+0x80], R5 ;  /* 0x00008005000085a7 */ /* 0x000ea400080010ff */
[----:B--2---:R-:W-:Y:S05]  /*7780*/  @!P0 BRA `(.L_x_127) ;  /* 0xfffffffc00f08947 */ /* 0x004fea000383ffff */
[----:B------:R-:W-:Y:S05]  /*7790*/  BRA `(.L_x_128) ;  /* 0xffffffb000b07947 */ /* 0x000fea000383ffff */
.L_x_46:
[----:B-1----:R1:W2:Y:S02]  /*77a0*/  SYNCS.PHASECHK.TRANS64.TRYWAIT P1, [R0+URZ+0x70], R4 ;  /* 0x00007004000075a7 */ /* 0x0022a400080211ff */
[----:B--2---:R-:W-:Y:S05]  /*77b0*/  @!P1 NANOSLEEP.SYNCS 0x989680 ;  /* 0x009896800000995d */ /* 0x004fea0003900000 */
[----:B------:R-:W2:Y:S02]  /*77c0*/  @!P1 SYNCS.PHASECHK.TRANS64 P1, [R0+URZ+0x70], R4 ;  /* 0x00007004000095a7 */ /* 0x000ea400080210ff */
[----:B--2---:R-:W-:Y:S05]  /*77d0*/  @!P1 BRA `(.L_x_46) ;  /* 0xfffffffc00f09947 */ /* 0x004fea000383ffff */
[----:B------:R-:W-:Y:S05]  /*77e0*/  BRA `(.L_x_129) ;  /* 0xffffffb000e07947 */ /* 0x000fea000383ffff */
.L_x_49:
[----:B------:R-:W-:-:S07]  /*77f0*/  MOV R0, UR4 ;  /* 0x0000000400007c02 */ /* 0x000fce0008000f00 */
.L_x_130:
[----:B-1----:R1:W2:Y:S02]  /*7800*/  SYNCS.PHASECHK.TRANS64.TRYWAIT P0, [R0+URZ+0x80], R2 ;  /* 0x00008002000075a7 */ /* 0x0022a400080011ff */
[----:B--2---:R-:W-:Y:S05]  /*7810*/  @!P0 NANOSLEEP.SYNCS 0x989680 ;  /* 0x009896800000895d */ /* 0x004fea0003900000 */
[----:B------:R-:W2:Y:S02]  /*7820*/  @!P0 SYNCS.PHASECHK.TRANS64 P0, [R0+URZ+0x80], R2 ;  /* 0x00008002000085a7 */ /* 0x000ea400080010ff */
[----:B--2---:R-:W-:Y:S05]  /*7830*/  @!P0 BRA `(.L_x_130) ;  /* 0xfffffffc00f08947 */ /* 0x004fea000383ffff */
[----:B------:R-:W-:Y:S05]  /*7840*/  BRA `(.L_x_48) ;  /* 0xffffffb400347947 */ /* 0x000fea000383ffff */
.L_x_56:
[----:B-1----:R1:W2:Y:S02]  /*7850*/  SYNCS.PHASECHK.TRANS64.TRYWAIT P1, [R0+URZ+0x70], R2 ;  /* 0x00007002000075a7 */ /* 0x0022a400080211ff */
[----:B--2---:R-:W-:Y:S05]  /*7860*/  @!P1 NANOSLEEP.SYNCS 0x989680 ;  /* 0x009896800000995d */ /* 0x004fea0003900000 */
[----:B------:R-:W2:Y:S02]  /*7870*/  @!P1 SYNCS.PHASECHK.TRANS64 P1, [R0+URZ+0x70], R2 ;  /* 0x00007002000095a7 */ /* 0x000ea400080210ff */
[----:B--2---:R-:W-:Y:S05]  /*7880*/  @!P1 BRA `(.L_x_56) ;  /* 0xfffffffc00f09947 */ /* 0x004fea000383ffff */
[----:B------:R-:W-:Y:S05]  /*7890*/  BRA `(.L_x_131) ;  /* 0xffffffb800987947 */ /* 0x000fea000383ffff */
.L_x_57:
[----:B------:R-:W-:-:S07]  /*78a0*/  MOV R2, UR75 ;  /* 0x0000004b00027c02 */ /* 0x000fce0008000f00 */
.L_x_132:
[----:B-1----:R1:W2:Y:S02]  /*78b0*/  SYNCS.PHASECHK.TRANS64.TRYWAIT P0, [R2+URZ+0xb0], R0 ;  /* 0x0000b000020075a7 */ /* 0x0022a400080011ff */
[----:B--2---:R-:W-:Y:S05]  /*78c0*/  @!P0 NANOSLEEP.SYNCS 0x989680 ;  /* 0x009896800000895d */ /* 0x004fea0003900000 */
[----:B------:R-:W2:Y:S02]  /*78d0*/  @!P0 SYNCS.PHASECHK.TRANS64 P0, [R2+URZ+0xb0], R0 ;  /* 0x0000b000020085a7 */ /* 0x000ea400080010ff */
[----:B--2---:R-:W-:Y:S05]  /*78e0*/  @!P0 BRA `(.L_x_132) ;  /* 0xfffffffc00f08947 */ /* 0x004fea000383ffff */
[----:B------:R-:W-:Y:S05]  /*78f0*/  BRA `(.L_x_133) ;  /* 0xffffffb800ec7947 */ /* 0x000fea000383ffff */
.L_x_60:
[----:B------:R-:W-:Y:S07]  /*7900*/  MOV R0, UR5 ;  /* 0x0000000500007c02 */ /* 0x000fee0008000f00 */
.L_x_134:
[----:B-1----:R1:W2:Y:S02]  /*7910*/  SYNCS.PHASECHK.TRANS64.TRYWAIT P0, [R0+URZ], R2 ;  /* 0x00000002000075a7 */ /* 0x0022a400080011ff */
[----:B--2---:R-:W-:Y:S05]  /*7920*/  @!P0 NANOSLEEP.SYNCS 0x989680 ;  /* 0x009896800000895d */ /* 0x004fea0003900000 */
[----:B------:R-:W2:Y:S02]  /*7930*/  @!P0 SYNCS.PHASECHK.TRANS64 P0, [R0+URZ], R2 ;  /* 0x00000002000085a7 */ /* 0x000ea400080010ff */
[----:B--2---:R-:W-:Y:S05]  /*7940*/  @!P0 BRA `(.L_x_134) ;  /* 0xfffffffc00f08947 */ /* 0x004fea000383ffff */
[----:B------:R-:W-:Y:S05]  /*7950*/  BRA `(.L_x_59) ;  /* 0xffffffbc00087947 */ /* 0x000fea000383ffff */
.L_x_63:
[----:B------:R-:W-:-:S07]  /*7960*/  MOV R0, UR4 ;  /* 0x0000000400007c02 */ /* 0x000fce0008000f00 */
.L_x_135:
[----:B--2---:R2:W3:Y:S02]  /*7970*/  SYNCS.PHASECHK.TRANS64.TRYWAIT P0, [R0+URZ], R2 ;  /* 0x00000002000075a7 */ /* 0x0044e400080011ff */
[----:B---3--:R-:W-:Y:S05]  /*7980*/  @!P0 NANOSLEEP.SYNCS 0x989680 ;  /* 0x009896800000895d */ /* 0x008fea0003900000 */
[----:B------:R-:W3:Y:S02]  /*7990*/  @!P0 SYNCS.PHASECHK.TRANS64 P0, [R0+URZ], R2 ;  /* 0x00000002000085a7 */ /* 0x000ee400080010ff */
[----:B---3--:R-:W-:Y:S05]  /*79a0*/  @!P0 BRA `(.L_x_135) ;  /* 0xfffffffc00f08947 */ /* 0x008fea000383ffff */
[----:B------:R-:W-:Y:S05]  /*79b0*/  BRA `(.L_x_136) ;  /* 0xffffffc400107947 */ /* 0x000fea000383ffff */
.L_x_64:
[----:B------:R-:W-:-:S07]  /*79c0*/  MOV R0, UR5 ;  /* 0x0000000500007c02 */ /* 0x000fce0008000f00 */
.L_x_137:
[----:B-1----:R1:W2:Y:S02]  /*79d0*/  SYNCS.PHASECHK.TRANS64.TRYWAIT P0, [R0+URZ], R3 ;  /* 0x00000003000075a7 */ /* 0x0022a400080011ff */
[----:B--2---:R-:W-:Y:S05]  /*79e0*/  @!P0 NANOSLEEP.SYNCS 0x989680 ;  /* 0x009896800000895d */ /* 0x004fea0003900000 */
[----:B------:R-:W2:Y:S02]  /*79f0*/  @!P0 SYNCS.PHASECHK.TRANS64 P0, [R0+URZ], R3 ;  /* 0x00000003000085a7 */ /* 0x000ea400080010ff */
[----:B--2---:R-:W-:Y:S05]  /*7a00*/  @!P0 BRA `(.L_x_137) ;  /* 0xfffffffc00f08947 */ /* 0x004fea000383ffff */
[----:B------:R-:W-:Y:S05]  /*7a10*/  BRA `(.L_x_138) ;  /* 0xffffffc4001c7947 */ /* 0x000fea000383ffff */
.L_x_65:
[----:B------:R-:W-:-:S07]  /*7a20*/  MOV R0, UR5 ;  /* 0x0000000500007c02 */ /* 0x000fce0008000f00 */
.L_x_139:
[----:B-1----:R1:W2:Y:S02]  /*7a30*/  SYNCS.PHASECHK.TRANS64.TRYWAIT P0, [R0+URZ], R3 ;  /* 0x00000003000075a7 */ /* 0x0022a400080011ff */
[----:B--2---:R-:W-:Y:S05]  /*7a40*/  @!P0 NANOSLEEP.SYNCS 0x989680 ;  /* 0x009896800000895d */ /* 0x004fea0003900000 */
[----:B------:R-:W2:Y:S02]  /*7a50*/  @!P0 SYNCS.PHASECHK.TRANS64 P0, [R0+URZ], R3 ;  /* 0x00000003000085a7 */ /* 0x000ea400080010ff */
[----:B--2---:R-:W-:Y:S05]  /*7a60*/  @!P0 BRA `(.L_x_139) ;  /* 0xfffffffc00f08947 */ /* 0x004fea000383ffff */
[----:B------:R-:W-:Y:S05]  /*7a70*/  BRA `(.L_x_140) ;  /* 0xffffffc400287947 */ /* 0x000fea000383ffff */
.L_x_66:
[----:B-1----:R-:W-:-:S07]  /*7a80*/  MOV R0, UR4 ;  /* 0x0000000400007c02 */ /* 0x002fce0008000f00 */
.L_x_141:
[----:B-1----:R1:W2:Y:S02]  /*7a90*/  SYNCS.PHASECHK.TRANS64.TRYWAIT P0, [R0+URZ], R2 ;  /* 0x00000002000075a7 */ /* 0x0022a400080011ff */
[----:B--2---:R-:W-:Y:S05]  /*7aa0*/  @!P0 NANOSLEEP.SYNCS 0x989680 ;  /* 0x009896800000895d */ /* 0x004fea0003900000 */
[----:B------:R-:W2:Y:S02]  /*7ab0*/  @!P0 SYNCS.PHASECHK.TRANS64 P0, [R0+URZ], R2 ;  /* 0x00000002000085a7 */ /* 0x000ea400080010ff */
[----:B--2---:R-:W-:Y:S05]  /*7ac0*/  @!P0 BRA `(.L_x_141) ;  /* 0xfffffffc00f08947 */ /* 0x004fea000383ffff */
[----:B------:R-:W-:Y:S05]  /*7ad0*/  BRA `(.L_x_142) ;  /* 0xffffffc400347947 */ /* 0x000fea000383ffff */
.L_x_71:
[----:B--2---:R2:W3:Y:S02]  /*7ae0*/  SYNCS.PHASECHK.TRANS64.TRYWAIT P0, [R0+URZ+0x70], R2 ;  /* 0x00007002000075a7 */ /* 0x0044e400080011ff */
[----:B---3--:R-:W-:Y:S05]  /*7af0*/  @!P0 NANOSLEEP.SYNCS 0x989680 ;  /* 0x009896800000895d */ /* 0x008fea0003900000 */
[----:B------:R-:W3:Y:S02]  /*7b00*/  @!P0 SYNCS.PHASECHK.TRANS64 P0, [R0+URZ+0x70], R2 ;  /* 0x00007002000085a7 */ /* 0x000ee400080010ff */
[----:B---3--:R-:W-:Y:S05]  /*7b10*/  @!P0 BRA `(.L_x_71) ;  /* 0xfffffffc00f08947 */ /* 0x008fea000383ffff */
[----:B------:R-:W-:Y:S05]  /*7b20*/  BRA `(.L_x_143) ;  /* 0xffffffc800307947 */ /* 0x000fea000383ffff */
.L_x_74:
[----:B------:R-:W-:Y:S07]  /*7b30*/  MOV R0, UR13 ;  /* 0x0000000d00007c02 */ /* 0x000fee0008000f00 */
.L_x_144:
[----:B--2---:R2:W3:Y:S02]  /*7b40*/  SYNCS.PHASECHK.TRANS64.TRYWAIT P0, [R0+URZ+0x68], R2 ;  /* 0x00006802000075a7 */ /* 0x0044e400080011ff */
[----:B---3--:R-:W-:Y:S05]  /*7b50*/  @!P0 NANOSLEEP.SYNCS 0x989680 ;  /* 0x009896800000895d */ /* 0x008fea0003900000 */
[----:B------:R-:W3:Y:S02]  /*7b60*/  @!P0 SYNCS.PHASECHK.TRANS64 P0, [R0+URZ+0x68], R2 ;  /* 0x00006802000085a7 */ /* 0x000ee400080010ff */
[----:B---3--:R-:W-:Y:S05]  /*7b70*/  @!P0 BRA `(.L_x_144) ;  /* 0xfffffffc00f08947 */ /* 0x008fea000383ffff */
[----:B------:R-:W-:Y:S05]  /*7b80*/  BRA `(.L_x_73) ;  /* 0xffffffcc00107947 */ /* 0x000fea000383ffff */
.L_x_77:
[----:B------:R-:W-:Y:S07]  /*7b90*/  MOV R0, UR4 ;  /* 0x0000000400007c02 */ /* 0x000fee0008000f00 */
.L_x_145:
[----:B-1----:R1:W2:Y:S02]  /*7ba0*/  SYNCS.PHASECHK.TRANS64.TRYWAIT P0, [R0+URZ+0x48], R9 ;  /* 0x00004809000075a7 */ /* 0x0022a400080011ff */
[----:B--2---:R-:W-:Y:S05]  /*7bb0*/  @!P0 NANOSLEEP.SYNCS 0x989680 ;  /* 0x009896800000895d */ /* 0x004fea0003900000 */
[----:B------:R-:W2:Y:S02]  /*7bc0*/  @!P0 SYNCS.PHASECHK.TRANS64 P0, [R0+URZ+0x48], R9 ;  /* 0x00004809000085a7 */ /* 0x000ea400080010ff */
[----:B--2---:R-:W-:Y:S05]  /*7bd0*/  @!P0 BRA `(.L_x_145) ;  /* 0xfffffffc00f08947 */ /* 0x004fea000383ffff */
[----:B------:R-:W-:Y:S05]  /*7be0*/  BRA `(.L_x_146) ;  /* 0xffffffcc00887947 */ /* 0x000fea000383ffff */
.L_x_78:
[----:B------:R-:W-:Y:S07]  /*7bf0*/  MOV R0, UR6 ;  /* 0x0000000600007c02 */ /* 0x000fee0008000f00 */
.L_x_147:
[----:B-1----:R1:W2:Y:S02]  /*7c00*/  SYNCS.PHASECHK.TRANS64.TRYWAIT P0, [R0+URZ+0x48], R14 ;  /* 0x0000480e000075a7 */ /* 0x0022a400080011ff */
[----:B--2---:R-:W-:Y:S05]  /*7c10*/  @!P0 NANOSLEEP.SYNCS 0x989680 ;  /* 0x009896800000895d */ /* 0x004fea0003900000 */
[----:B------:R-:W2:Y:S02]  /*7c20*/  @!P0 SYNCS.PHASECHK.TRANS64 P0, [R0+URZ+0x48], R14 ;  /* 0x0000480e000085a7 */ /* 0x000ea400080010ff */
[----:B--2---:R-:W-:Y:S05]  /*7c30*/  @!P0 BRA `(.L_x_147) ;  /* 0xfffffffc00f08947 */ /* 0x004fea000383ffff */
[----:B------:R-:W-:Y:S05]  /*7c40*/  BRA `(.L_x_148) ;  /* 0xffffffd000287947 */ /* 0x000fea000383ffff */
.L_x_80:
[----:B------:R-:W-:-:S07]  /*7c50*/  MOV R0, UR4 ;  /* 0x0000000400007c02 */ /* 0x000fce0008000f00 */
.L_x_149:
[----:B-1----:R1:W3:Y:S02]  /*7c60*/  SYNCS.PHASECHK.TRANS64.TRYWAIT P0, [R0+URZ], R2 ;  /* 0x00000002000075a7 */ /* 0x0022e400080011ff */
[----:B---3--:R-:W-:Y:S05]  /*7c70*/  @!P0 NANOSLEEP.SYNCS 0x989680 ;  /* 0x009896800000895d */ /* 0x008fea0003900000 */
[----:B------:R-:W3:Y:S02]  /*7c80*/  @!P0 SYNCS.PHASECHK.TRANS64 P0, [R0+URZ], R2 ;  /* 0x00000002000085a7 */ /* 0x000ee400080010ff */
[----:B---3--:R-:W-:Y:S05]  /*7c90*/  @!P0 BRA `(.L_x_149) ;  /* 0xfffffffc00f08947 */ /* 0x008fea000383ffff */
[----:B------:R-:W-:Y:S05]  /*7ca0*/  BRA `(.L_x_150) ;  /* 0xffffffd000b47947 */ /* 0x000fea000383ffff */
.L_x_81:
[----:B------:R-:W-:-:S07]  /*7cb0*/  MOV R0, UR5 ;  /* 0x0000000500007c02 */ /* 0x000fce0008000f00 */
.L_x_151:
[----:B-1----:R1:W3:Y:S02]  /*7cc0*/  SYNCS.PHASECHK.TRANS64.TRYWAIT P0, [R0+URZ], R2 ;  /* 0x00000002000075a7 */ /* 0x0022e400080011ff */
[----:B---3--:R-:W-:Y:S05]  /*7cd0*/  @!P0 NANOSLEEP.SYNCS 0x989680 ;  /* 0x009896800000895d */ /* 0x008fea0003900000 */
[----:B------:R-:W3:Y:S02]  /*7ce0*/  @!P0 SYNCS.PHASECHK.TRANS64 P0, [R0+URZ], R2 ;  /* 0x00000002000085a7 */ /* 0x000ee400080010ff */
[----:B---3--:R-:W-:Y:S05]  /*7cf0*/  @!P0 BRA `(.L_x_151) ;  /* 0xfffffffc00f08947 */ /* 0x008fea000383ffff */
[----:B------:R-:W-:Y:S05]  /*7d00*/  BRA `(.L_x_152) ;  /* 0xffffffd000c07947 */ /* 0x000fea000383ffff */
.L_x_83:
[----:B--2---:R2:W4:Y:S02]  /*7d10*/  SYNCS.PHASECHK.TRANS64.TRYWAIT P0, [R0+URZ+0x70], R2 ;  /* 0x00007002000075a7 */ /* 0x00452400080011ff */
[----:B----4-:R-:W-:Y:S05]  /*7d20*/  @!P0 NANOSLEEP.SYNCS 0x989680 ;  /* 0x009896800000895d */ /* 0x010fea0003900000 */
[----:B------:R-:W4:Y:S02]  /*7d30*/  @!P0 SYNCS.PHASECHK.TRANS64 P0, [R0+URZ+0x70], R2 ;  /* 0x00007002000085a7 */ /* 0x000f2400080010ff */
[----:B----4-:R-:W-:Y:S05]  /*7d40*/  @!P0 BRA `(.L_x_83) ;  /* 0xfffffffc00f08947 */ /* 0x010fea000383ffff */
[----:B------:R-:W-:Y:S05]  /*7d50*/  BRA `(.L_x_153) ;  /* 0xffffffd400b47947 */ /* 0x000fea000383ffff */
.L_x_93:
[----:B-1----:R1:W3:Y:S02]  /*7d60*/  SYNCS.PHASECHK.TRANS64.TRYWAIT P1, [R2+URZ+0x30], R0 ;  /* 0x00003000020075a7 */ /* 0x0022e400080211ff */
[----:B---3--:R-:W-:Y:S05]  /*7d70*/  @!P1 NANOSLEEP.SYNCS 0x989680 ;  /* 0x009896800000995d */ /* 0x008fea0003900000 */
[----:B------:R-:W3:Y:S02]  /*7d80*/  @!P1 SYNCS.PHASECHK.TRANS64 P1, [R2+URZ+0x30], R0 ;  /* 0x00003000020095a7 */ /* 0x000ee400080210ff */
[----:B---3--:R-:W-:Y:S05]  /*7d90*/  @!P1 BRA `(.L_x_93) ;  /* 0xfffffffc00f09947 */ /* 0x008fea000383ffff */
[----:B------:R-:W-:Y:S05]  /*7da0*/  BRA `(.L_x_92) ;  /* 0xffffffe000c47947 */ /* 0x000fea000383ffff */
.L_x_95:
[----:B--2---:R2:W3:Y:S02]  /*7db0*/  SYNCS.PHASECHK.TRANS64.TRYWAIT P0, [R82+URZ+0x90], R3 ;  /* 0x00009003520075a7 */ /* 0x0044e400080011ff */
[----:B---3--:R-:W-:Y:S05]  /*7dc0*/  @!P0 NANOSLEEP.SYNCS 0x989680 ;  /* 0x009896800000895d */ /* 0x008fea0003900000 */
[----:B------:R-:W3:Y:S02]  /*7dd0*/  @!P0 SYNCS.PHASECHK.TRANS64 P0, [R82+URZ+0x90], R3 ;  /* 0x00009003520085a7 */ /* 0x000ee400080010ff */
[----:B---3--:R-:W-:Y:S05]  /*7de0*/  @!P0 BRA `(.L_x_95) ;  /* 0xfffffffc00f08947 */ /* 0x008fea000383ffff */
[----:B------:R-:W-:Y:S05]  /*7df0*/  BRA `(.L_x_94) ;  /* 0xffffffe4003c7947 */ /* 0x000fea000383ffff */
.L_x_106:
[----:B-1----:R1:W2:Y:S02]  /*7e00*/  SYNCS.PHASECHK.TRANS64.TRYWAIT P0, [R2+URZ+0x30], R83 ;  /* 0x00003053020075a7 */ /* 0x0022a400080011ff */
[----:B--2---:R-:W-:Y:S05]  /*7e10*/  @!P0 NANOSLEEP.SYNCS 0x989680 ;  /* 0x009896800000895d */ /* 0x004fea0003900000 */
[----:B------:R-:W2:Y:S02]  /*7e20*/  @!P0 SYNCS.PHASECHK.TRANS64 P0, [R2+URZ+0x30], R83 ;  /* 0x00003053020085a7 */ /* 0x000ea400080010ff */
[----:B--2---:R-:W-:Y:S05]  /*7e30*/  @!P0 BRA `(.L_x_106) ;  /* 0xfffffffc00f08947 */ /* 0x004fea000383ffff */
[----:B------:R-:W-:Y:S05]  /*7e40*/  BRA `(.L_x_105) ;  /* 0xffffffec00047947 */ /* 0x000fea000383ffff */
        .weak           $__internal_0_$__cuda_sm10x_tcgen05_guardrail_trap_col_being_dealloced_not_returned_by_alloc
        .type           $__internal_0_$__cuda_sm10x_tcgen05_guardrail_trap_col_being_dealloced_not_returned_by_alloc,@function
        .size           $__internal_0_$__cuda_sm10x_tcgen05_guardrail_trap_col_being_dealloced_not_returned_by_alloc,($__internal_1_$__cuda_sm10x_tcgen05_guardrail_trap_phase_invalid_during_alloc - $__internal_0_$__cuda_sm10x_tcgen05_guardrail_trap_col_being_dealloced_not_returned_by_alloc)
$__internal_0_$__cuda_sm10x_tcgen05_guardrail_trap_col_being_dealloced_not_returned_by_alloc:
[----:B------:R-:W-:Y:S05]  /*7e50*/  BPT.TRAP 0x1 ;  /* 0x000000040000795c */ /* 0x000fea0000300000 */
[----:B------:R-:W-:-:S04]  /*7e60*/  HFMA2 R3, -RZ, RZ, 0, 0 ;  /* 0x00000000ff037431 */ /* 0x000fc800000001ff */
[----:B------:R-:W-:Y:S05]  /*7e70*/  RET.REL.NODEC R2 `(_ZN7cutlass13device_kernelINS_4gemm6kernel13GemmUniversalIN4cute5tupleIJiiiiEEENS1_10collective13CollectiveMmaINS1_35MainloopSm100TmaUmmaWarpSpecializedILi3ELi2ELi4ENS5_IJNS4_1CILi1EEESB_SB_EEEEENS5_IJNSA_ILi64EEESE_NSA_ILi128EEEEEEfNS5_IJlSB_lEEEfSH_NS4_8TiledMMAINS4_8MMA_AtomIJNS4_17SM100_MMA_TF32_SSINS_10tfloat32_tESL_fLi64ELi64ELNS4_4UMMA5MajorE0ELSN_0ELNSM_7ScaleInE0ELSO_0EEEEEENS4_6LayoutISC_NS5_IJNSA_ILi0EEESS_SS_EEEEENS5_IJNS4_10UnderscoreESV_SV_EEEEENS4_13SM90_TMA_LOADENS4_14ComposedLayoutINS4_7SwizzleILi3ELi4ELi3EEENS4_18smem_ptr_flag_bitsILi32EEENSR_INS5_IJNSA_ILi8EEENSA_ILi32EEEEEENS5_IJS15_SB_EEEEEEEvNS4_8identityESY_S19_vS1A_EENS_8epilogue10collective18CollectiveEpilogueINS1C_23Sm100TmaWarpSpecializedILi3ELi2ELi16ELb1ELb0EEEJSG_NS5_IJNSR_ISE_SB_EENSR_IS15_SB_EEEEEfSH_fSH_NS1C_6fusion15FusionCallbacksIS1G_NS1K_17LinearCombinationIffffLNS_15FloatRoundStyleE2EEESG_S1J_JEEENS4_5SM1004TMEM4LOAD26SM100_TMEM_LOAD_16dp128b8xESY_S19_NS4_17SM75_U32x4_LDSM_NENS4_14SM90_TMA_STOREES19_NS4_17SM90_U32x4_STSM_NENS4_39AutoVectorizingCopyWithAssumedAlignmentILi128EEEEEEvvEEEEvNT_6ParamsE) ;  /* 0xffffff8002607950 */ /* 0x000fea0003c3ffff */
        .weak           $__internal_1_$__cuda_sm10x_tcgen05_guardrail_trap_phase_invalid_during_alloc
        .type           $__internal_1_$__cuda_sm10x_tcgen05_guardrail_trap_phase_invalid_during_alloc,@function
        .size           $__internal_1_$__cuda_sm10x_tcgen05_guardrail_trap_phase_invalid_during_alloc,($__internal_2_$__cuda_sm10x_tcgen05_guardrail_trap_unallocated_columns_being_dealloced - $__internal_1_$__cuda_sm10x_tcgen05_guardrail_trap_phase_invalid_during_alloc)
$__internal_1_$__cuda_sm10x_tcgen05_guardrail_trap_phase_invalid_during_alloc:
[----:B------:R-:W-:Y:S05]  /*7e80*/  BPT.TRAP 0x1 ;  /* 0x000000040000795c */ /* 0x000fea0000300000 */
[----:B------:R-:W-:-:S04]  /*7e90*/  MOV R3, 0x0 ;  /* 0x0000000000037802 */ /* 0x000fc80000000f00 */
[----:B------:R-:W-:Y:S05]  /*7ea0*/  RET.REL.NODEC R2 `(_ZN7cutlass13device_kernelINS_4gemm6kernel13GemmUniversalIN4cute5tupleIJiiiiEEENS1_10collective13CollectiveMmaINS1_35MainloopSm100TmaUmmaWarpSpecializedILi3ELi2ELi4ENS5_IJNS4_1CILi1EEESB_SB_EEEEENS5_IJNSA_ILi64EEESE_NSA_ILi128EEEEEEfNS5_IJlSB_lEEEfSH_NS4_8TiledMMAINS4_8MMA_AtomIJNS4_17SM100_MMA_TF32_SSINS_10tfloat32_tESL_fLi64ELi64ELNS4_4UMMA5MajorE0ELSN_0ELNSM_7ScaleInE0ELSO_0EEEEEENS4_6LayoutISC_NS5_IJNSA_ILi0EEESS_SS_EEEEENS5_IJNS4_10UnderscoreESV_SV_EEEEENS4_13SM90_TMA_LOADENS4_14ComposedLayoutINS4_7SwizzleILi3ELi4ELi3EEENS4_18smem_ptr_flag_bitsILi32EEENSR_INS5_IJNSA_ILi8EEENSA_ILi32EEEEEENS5_IJS15_SB_EEEEEEEvNS4_8identityESY_S19_vS1A_EENS_8epilogue10collective18CollectiveEpilogueINS1C_23Sm100TmaWarpSpecializedILi3ELi2ELi16ELb1ELb0EEEJSG_NS5_IJNSR_ISE_SB_EENSR_IS15_SB_EEEEEfSH_fSH_NS1C_6fusion15FusionCallbacksIS1G_NS1K_17LinearCombinationIffffLNS_15FloatRoundStyleE2EEESG_S1J_JEEENS4_5SM1004TMEM4LOAD26SM100_TMEM_LOAD_16dp128b8xESY_S19_NS4_17SM75_U32x4_LDSM_NENS4_14SM90_TMA_STOREES19_NS4_17SM90_U32x4_STSM_NENS4_39AutoVectorizingCopyWithAssumedAlignmentILi128EEEEEEvvEEEEvNT_6ParamsE) ;  /* 0xffffff8002547950 */ /* 0x000fea0003c3ffff */
        .weak           $__internal_2_$__cuda_sm10x_tcgen05_guardrail_trap_unallocated_columns_being_dealloced
        .type           $__internal_2_$__cuda_sm10x_tcgen05_guardrail_trap_unallocated_columns_being_dealloced,@function
        .size           $__internal_2_$__cuda_sm10x_tcgen05_guardrail_trap_unallocated_columns_being_dealloced,(.L_x_155 - $__internal_2_$__cuda_sm10x_tcgen05_guardrail_trap_unallocated_columns_being_dealloced)
$__internal_2_$__cuda_sm10x_tcgen05_guardrail_trap_unallocated_columns_being_dealloced:
[----:B------:R-:W-:Y:S05]  /*7eb0*/  BPT.TRAP 0x1 ;  /* 0x000000040000795c */ /* 0x000fea0000300000 */
[----:B------:R-:W-:-:S04]  /*7ec0*/  HFMA2 R3, -RZ, RZ, 0, 0 ;  /* 0x00000000ff037431 */ /* 0x000fc800000001ff */
[----:B------:R-:W-:Y:S05]  /*7ed0*/  RET.REL.NODEC R2 `(_ZN7cutlass13device_kernelINS_4gemm6kernel13GemmUniversalIN4cute5tupleIJiiiiEEENS1_10collective13CollectiveMmaINS1_35MainloopSm100TmaUmmaWarpSpecializedILi3ELi2ELi4ENS5_IJNS4_1CILi1EEESB_SB_EEEEENS5_IJNSA_ILi64EEESE_NSA_ILi128EEEEEEfNS5_IJlSB_lEEEfSH_NS4_8TiledMMAINS4_8MMA_AtomIJNS4_17SM100_MMA_TF32_SSINS_10tfloat32_tESL_fLi64ELi64ELNS4_4UMMA5MajorE0ELSN_0ELNSM_7ScaleInE0ELSO_0EEEEEENS4_6LayoutISC_NS5_IJNSA_ILi0EEESS_SS_EEEEENS5_IJNS4_10UnderscoreESV_SV_EEEEENS4_13SM90_TMA_LOADENS4_14ComposedLayoutINS4_7SwizzleILi3ELi4ELi3EEENS4_18smem_ptr_flag_bitsILi32EEENSR_INS5_IJNSA_ILi8EEENSA_ILi32EEEEEENS5_IJS15_SB_EEEEEEEvNS4_8identityESY_S19_vS1A_EENS_8epilogue10collective18CollectiveEpilogueINS1C_23Sm100TmaWarpSpecializedILi3ELi2ELi16ELb1ELb0EEEJSG_NS5_IJNSR_ISE_SB_EENSR_IS15_SB_EEEEEfSH_fSH_NS1C_6fusion15FusionCallbacksIS1G_NS1K_17LinearCombinationIffffLNS_15FloatRoundStyleE2EEESG_S1J_JEEENS4_5SM1004TMEM4LOAD26SM100_TMEM_LOAD_16dp128b8xESY_S19_NS4_17SM75_U32x4_LDSM_NENS4_14SM90_TMA_STOREES19_NS4_17SM90_U32x4_STSM_NENS4_39AutoVectorizingCopyWithAssumedAlignmentILi128EEEEEEvvEEEEvNT_6ParamsE) ;  /* 0xffffff8002487950 */ /* 0x000fea0003c3ffff */
.L_x_154:
[----:B------:R-:W-:-:S00]  /*7ee0*/  BRA `(.L_x_154) ;  /* 0xfffffffc00fc7947 */ /* 0x000fc0000383ffff */
[----:B------:R-:W-:-:S00]  /*7ef0*/  NOP ;  /* 0x0000000000007918 */ /* 0x000fc00000000000 */
        /* <DEDUP_REMOVED lines=8> */
.L_x_155:


//--------------------- .nv.global.init           --------------------------
	.section	.nv.global.init,"aw",@progbits
.nv.global.init:
	.type		$str$27,@object
	.size		$str$27,($str$28 - $str$27)
$str$27:
        /*0000*/ 	.byte	0x28, 0x61, 0x64, 0x64, 0x72, 0x65, 0x73, 0x73, 0x20, 0x26, 0x20, 0x6d, 0x61, 0x73, 0x6b, 0x29
        /*0010*/ 	.byte	0x20, 0x3d, 0x3d, 0x20, 0x30, 0x00
	.type		$str$28,@object
	.size		$str$28,($str$26 - $str$28)
$str$28:
        /*0016*/ 	.byte	0x2f, 0x74, 0x6d, 0x70, 0x2f, 0x63, 0x75, 0x74, 0x6c, 0x61, 0x73, 0x73, 0x5f, 0x73, 0x77, 0x65
        /*0026*/ 	.byte	0x65, 0x70, 0x5f, 0x73, 0x72, 0x63, 0x2f, 0x69, 0x6e, 0x63, 0x6c, 0x75, 0x64, 0x65, 0x2f, 0x63
        /*0036*/ 	.byte	0x75, 0x74, 0x65, 0x2f, 0x70, 0x6f, 0x69, 0x6e, 0x74, 0x65, 0x72, 0x5f, 0x66, 0x6c, 0x61, 0x67
        /*0046*/ 	.byte	0x67, 0x65, 0x64, 0x2e, 0x68, 0x70, 0x70, 0x00
	.type		$str$26,@object
	.size		$str$26,($str$25 - $str$26)
$str$26:
        /*004e*/ 	.byte	0x2f, 0x74, 0x6d, 0x70, 0x2f, 0x63, 0x75, 0x74, 0x6c, 0x61, 0x73, 0x73, 0x5f, 0x73, 0x77, 0x65
        /*005e*/ 	.byte	0x65, 0x70, 0x5f, 0x73, 0x72, 0x63, 0x2f, 0x69, 0x6e, 0x63, 0x6c, 0x75, 0x64, 0x65, 0x2f, 0x63
        /*006e*/ 	.byte	0x75, 0x74, 0x65, 0x2f, 0x61, 0x74, 0x6f, 0x6d, 0x2f, 0x63, 0x6f, 0x70, 0x79, 0x5f, 0x74, 0x72
        /*007e*/ 	.byte	0x61, 0x69, 0x74, 0x73, 0x5f, 0x73, 0x6d, 0x31, 0x30, 0x30, 0x2e, 0x68, 0x70, 0x70, 0x00
	.type		$str$25,@object
	.size		$str$25,(__unnamed_1 - $str$25)
$str$25:
        /*008d*/ 	.byte	0x28, 0x28, 0x75, 0x69, 0x6e, 0x74, 0x33, 0x32, 0x5f, 0x74, 0x28, 0x74, 0x68, 0x72, 0x65, 0x61
        /*009d*/ 	.byte	0x64, 0x49, 0x64, 0x78, 0x2e, 0x78, 0x29, 0x20, 0x2f, 0x20, 0x33, 0x32, 0x29, 0x20, 0x25, 0x20
        /*00ad*/ 	.byte	0x34, 0x29, 0x20, 0x3d, 0x3d, 0x20, 0x28, 0x28, 0x28, 0x74, 0x6d, 0x65, 0x6d, 0x5f, 0x61, 0x64
        /*00bd*/ 	.byte	0x64, 0x72, 0x20, 0x3e, 0x3e, 0x20, 0x31, 0x36, 0x29, 0x20, 0x2f, 0x20, 0x33, 0x32, 0x29, 0x20
        /*00cd*/ 	.byte	0x25, 0x20, 0x34, 0x29, 0x00
	.type		__unnamed_1,@object
	.size		__unnamed_1,(__unnamed_2 - __unnamed_1)
__unnamed_1:
        /*00d2*/ 	.byte	0x61, 0x75, 0x74, 0x6f, 0x20, 0x63, 0x75, 0x74, 0x65, 0x3a, 0x3a, 0x61, 0x73, 0x5f, 0x70, 0x6f
        /* <DEDUP_REMOVED lines=23> */
        /*0252*/ 	.byte	0x3c, 0x32, 0x30, 0x34, 0x38, 0x3e, 0x3e, 0x3e, 0x3e, 0x5d, 0x00
	.type		__unnamed_2,@object
	.size		__unnamed_2,(.L_2 - __unnamed_2)
__unnamed_2:
        /* <DEDUP_REMOVED lines=45> */
        /*052d*/ 	.byte	0x3e, 0x3e, 0x3e, 0x5d, 0x00
.L_2:


//--------------------- .nv.shared._ZN7cutlass13device_kernelINS_4gemm6kernel13GemmUniversalIN4cute5tupleIJiiiiEEENS1_10collective13CollectiveMmaINS1_35MainloopSm100TmaUmmaWarpSpecializedILi3ELi2ELi4ENS5_IJNS4_1CILi1EEESB_SB_EEEEENS5_IJNSA_ILi64EEESE_NSA_ILi128EEEEEEfNS5_IJlSB_lEEEfSH_NS4_8TiledMMAINS4_8MMA_AtomIJNS4_17SM100_MMA_TF32_SSINS_10tfloat32_tESL_fLi64ELi64ELNS4_4UMMA5MajorE0ELSN_0ELNSM_7ScaleInE0ELSO_0EEEEEENS4_6LayoutISC_NS5_IJNSA_ILi0EEESS_SS_EEEEENS5_IJNS4_10UnderscoreESV_SV_EEEEENS4_13SM90_TMA_LOADENS4_14ComposedLayoutINS4_7SwizzleILi3ELi4ELi3EEENS4_18smem_ptr_flag_bitsILi32EEENSR_INS5_IJNSA_ILi8EEENSA_ILi32EEEEEENS5_IJS15_SB_EEEEEEEvNS4_8identityESY_S19_vS1A_EENS_8epilogue10collective18CollectiveEpilogueINS1C_23Sm100TmaWarpSpecializedILi3ELi2ELi16ELb1ELb0EEEJSG_NS5_IJNSR_ISE_SB_EENSR_IS15_SB_EEEEEfSH_fSH_NS1C_6fusion15FusionCallbacksIS1G_NS1K_17LinearCombinationIffffLNS_15FloatRoundStyleE2EEESG_S1J_JEEENS4_5SM1004TMEM4LOAD26SM100_TMEM_LOAD_16dp128b8xESY_S19_NS4_17SM75_U32x4_LDSM_NENS4_14SM90_TMA_STOREES19_NS4_17SM90_U32x4_STSM_NENS4_39AutoVectorizingCopyWithAssumedAlignmentILi128EEEEEEvvEEEEvNT_6ParamsE --------------------------
	.section	.nv.shared._ZN7cutlass13device_kernelINS_4gemm6kernel13GemmUniversalIN4cute5tupleIJiiiiEEENS1_10collective13CollectiveMmaINS1_35MainloopSm100TmaUmmaWarpSpecializedILi3ELi2ELi4ENS5_IJNS4_1CILi1EEESB_SB_EEEEENS5_IJNSA_ILi64EEESE_NSA_ILi128EEEEEEfNS5_IJlSB_lEEEfSH_NS4_8TiledMMAINS4_8MMA_AtomIJNS4_17SM100_MMA_TF32_SSINS_10tfloat32_tESL_fLi64ELi64ELNS4_4UMMA5MajorE0ELSN_0ELNSM_7ScaleInE0ELSO_0EEEEEENS4_6LayoutISC_NS5_IJNSA_ILi0EEESS_SS_EEEEENS5_IJNS4_10UnderscoreESV_SV_EEEEENS4_13SM90_TMA_LOADENS4_14ComposedLayoutINS4_7SwizzleILi3ELi4ELi3EEENS4_18smem_ptr_flag_bitsILi32EEENSR_INS5_IJNSA_ILi8EEENSA_ILi32EEEEEENS5_IJS15_SB_EEEEEEEvNS4_8identityESY_S19_vS1A_EENS_8epilogue10collective18CollectiveEpilogueINS1C_23Sm100TmaWarpSpecializedILi3ELi2ELi16ELb1ELb0EEEJSG_NS5_IJNSR_ISE_SB_EENSR_IS15_SB_EEEEEfSH_fSH_NS1C_6fusion15FusionCallbacksIS1G_NS1K_17LinearCombinationIffffLNS_15FloatRoundStyleE2EEESG_S1J_JEEENS4_5SM1004TMEM4LOAD26SM100_TMEM_LOAD_16dp128b8xESY_S19_NS4_17SM75_U32x4_LDSM_NENS4_14SM90_TMA_STOREES19_NS4_17SM90_U32x4_STSM_NENS4_39AutoVectorizingCopyWithAssumedAlignmentILi128EEEEEEvvEEEEvNT_6ParamsE,"aw",@nobits
	.sectionflags	@""
	.align	16
	.zero		1024


//--------------------- .nv.shared.reserved.0     --------------------------
	.section	.nv.shared.reserved.0,"aw",@nobits
	.weak		__nv_reservedSMEM_offset_0_alias
	.size		__nv_reservedSMEM_offset_0_alias, 0, 64
	.other		__nv_reservedSMEM_offset_0_alias,@"STO_CUDA_RESERVED_SHARED STV_DEFAULT"
__nv_reservedSMEM_offset_0_alias:
	.zero		0
.nv.shared.reserved.0:
	.zero		64
	.weak		__nv_reservedSMEM_tcgen05_partition
	.type		__nv_reservedSMEM_tcgen05_partition,@object
	.size		__nv_reservedSMEM_tcgen05_partition,(.L_0 - __nv_reservedSMEM_tcgen05_partition)
__nv_reservedSMEM_tcgen05_partition:
	.zero		32
.L_0:


//--------------------- .nv.global                --------------------------
	.section	.nv.global,"aw",@nobits
.nv.global:
	.type		_ZN40_INTERNAL_c678563e_4_k_cu_dd931b3d_272524cute1_E,@object
	.size		_ZN40_INTERNAL_c678563e_4_k_cu_dd931b3d_272524cute1_E,(_ZN40_INTERNAL_c678563e_4_k_cu_dd931b3d_272524cuda3std3__45__cpo6cbeginE - _ZN40_INTERNAL_c678563e_4_k_cu_dd931b3d_272524cute1_E)
_ZN40_INTERNAL_c678563e_4_k_cu_dd931b3d_272524cute1_E:
	.zero		1
	.type		_ZN40_INTERNAL_c678563e_4_k_cu_dd931b3d_272524cuda3std3__45__cpo6cbeginE,@object
	.size		_ZN40_INTERNAL_c678563e_4_k_cu_dd931b3d_272524cuda3std3__45__cpo6cbeginE,(_ZN40_INTERNAL_c678563e_4_k_cu_dd931b3d_272524cuda3std3__48in_placeE - _ZN40_INTERNAL_c678563e_4_k_cu_dd931b3d_272524cuda3std3__45__cpo6cbeginE)
_ZN40_INTERNAL_c678563e_4_k_cu_dd931b3d_272524cuda3std3__45__cpo6cbeginE:
	.zero		1
	.type		_ZN40_INTERNAL_c678563e_4_k_cu_dd931b3d_272524cuda3std3__48in_placeE,@object
	.size		_ZN40_INTERNAL_c678563e_4_k_cu_dd931b3d_272524cuda3std3__48in_placeE,(_ZN40_INTERNAL_c678563e_4_k_cu_dd931b3d_272524cuda3std6ranges3__45__cpo9iter_moveE - _ZN40_INTERNAL_c678563e_4_k_cu_dd931b3d_272524cuda3std3__48in_placeE)
_ZN40_INTERNAL_c678563e_4_k_cu_dd931b3d_272524cuda3std3__48in_placeE:
	.zero		1
	.type		_ZN40_INTERNAL_c678563e_4_k_cu_dd931b3d_272524cuda3std6ranges3__45__cpo9iter_moveE,@object
	.size		_ZN40_INTERNAL_c678563e_4_k_cu_dd931b3d_272524cuda3std6ranges3__45__cpo9iter_moveE,(_ZN40_INTERNAL_c678563e_4_k_cu_dd931b3d_272524cuda3std3__45__cpo5beginE - _ZN40_INTERNAL_c678563e_4_k_cu_dd931b3d_272524cuda3std6ranges3__45__cpo9iter_moveE)
_ZN40_INTERNAL_c678563e_4_k_cu_dd931b3d_272524cuda3std6ranges3__45__cpo9iter_moveE:
	.zero		1
	.type		_ZN40_INTERNAL_c678563e_4_k_cu_dd931b3d_272524cuda3std3__45__cpo5beginE,@object
	.size		_ZN40_INTERNAL_c678563e_4_k_cu_dd931b3d_272524cuda3std3__45__cpo5beginE,(_ZN40_INTERNAL_c678563e_4_k_cu_dd931b3d_272524cuda3std3__442_GLOBAL__N__c678563e_4_k_cu_dd931b3d_272526ignoreE - _ZN40_INTERNAL_c678563e_4_k_cu_dd931b3d_272524cuda3std3__45__cpo5beginE)
_ZN40_INTERNAL_c678563e_4_k_cu_dd931b3d_272524cuda3std3__45__cpo5beginE:
	.zero		1
	.type		_ZN40_INTERNAL_c678563e_4_k_cu_dd931b3d_272524cuda3std3__442_GLOBAL__N__c678563e_4_k_cu_dd931b3d_272526ignoreE,@object
	.size		_ZN40_INTERNAL_c678563e_4_k_cu_dd931b3d_272524cuda3std3__442_GLOBAL__N__c678563e_4_k_cu_dd931b3d_272526ignoreE,(_ZN40_INTERNAL_c678563e_4_k_cu_dd931b3d_272524cute7productE - _ZN40_INTERNAL_c678563e_4_k_cu_dd931b3d_272524cuda3std3__442_GLOBAL__N__c678563e_4_k_cu_dd931b3d_272526ignoreE)
_ZN40_INTERNAL_c678563e_4_k_cu_dd931b3d_272524cuda3std3__442_GLOBAL__N__c678563e_4_k_cu_dd931b3d_272526ignoreE:
	.zero		1
	.type		_ZN40_INTERNAL_c678563e_4_k_cu_dd931b3d_272524cute7productE,@object
	.size		_ZN40_INTERNAL_c678563e_4_k_cu_dd931b3d_272524cute7productE,(_ZN40_INTERNAL_c678563e_4_k_cu_dd931b3d_272524cuda3std3__45__cpo3endE - _ZN40_INTERNAL_c678563e_4_k_cu_dd931b3d_272524cute7productE)
_ZN40_INTERNAL_c678563e_4_k_cu_dd931b3d_272524cute7productE:
	.zero		1
	.type		_ZN40_INTERNAL_c678563e_4_k_cu_dd931b3d_272524cuda3std3__45__cpo3endE,@object
	.size		_ZN40_INTERNAL_c678563e_4_k_cu_dd931b3d_272524cuda3std3__45__cpo3endE,(_ZN40_INTERNAL_c678563e_4_k_cu_dd931b3d_272524cuda3std3__419piecewise_constructE - _ZN40_INTERNAL_c678563e_4_k_cu_dd931b3d_272524cuda3std3__45__cpo3endE)
_ZN40_INTERNAL_c678563e_4_k_cu_dd931b3d_272524cuda3std3__45__cpo3endE:
	.zero		1
	.type		_ZN40_INTERNAL_c678563e_4_k_cu_dd931b3d_272524cuda3std3__419piecewise_constructE,@object
	.size		_ZN40_INTERNAL_c678563e_4_k_cu_dd931b3d_272524cuda3std3__419piecewise_constructE,(_ZN40_INTERNAL_c678563e_4_k_cu_dd931b3d_272524cuda3std3__45__cpo4cendE - _ZN40_INTERNAL_c678563e_4_k_cu_dd931b3d_272524cuda3std3__419piecewise_constructE)
_ZN40_INTERNAL_c678563e_4_k_cu_dd931b3d_272524cuda3std3__419piecewise_constructE:
	.zero		1
	.type		_ZN40_INTERNAL_c678563e_4_k_cu_dd931b3d_272524cuda3std3__45__cpo4cendE,@object
	.size		_ZN40_INTERNAL_c678563e_4_k_cu_dd931b3d_272524cuda3std3__45__cpo4cendE,(_ZN40_INTERNAL_c678563e_4_k_cu_dd931b3d_272524cuda3std6ranges3__45__cpo4swapE - _ZN40_INTERNAL_c678563e_4_k_cu_dd931b3d_272524cuda3std3__45__cpo4cendE)
_ZN40_INTERNAL_c678563e_4_k_cu_dd931b3d_272524cuda3std3__45__cpo4cendE:
	.zero		1
	.type		_ZN40_INTERNAL_c678563e_4_k_cu_dd931b3d_272524cuda3std6ranges3__45__cpo4swapE,@object
	.size		_ZN40_INTERNAL_c678563e_4_k_cu_dd931b3d_272524cuda3std6ranges3__45__cpo4swapE,(.L_10 - _ZN40_INTERNAL_c678563e_4_k_cu_dd931b3d_272524cuda3std6ranges3__45__cpo4swapE)
_ZN40_INTERNAL_c678563e_4_k_cu_dd931b3d_272524cuda3std6ranges3__45__cpo4swapE:
	.zero		1
.L_10:


//--------------------- .nv.constant0._ZN7cutlass13device_kernelINS_4gemm6kernel13GemmUniversalIN4cute5tupleIJiiiiEEENS1_10collective13CollectiveMmaINS1_35MainloopSm100TmaUmmaWarpSpecializedILi3ELi2ELi4ENS5_IJNS4_1CILi1EEESB_SB_EEEEENS5_IJNSA_ILi64EEESE_NSA_ILi128EEEEEEfNS5_IJlSB_lEEEfSH_NS4_8TiledMMAINS4_8MMA_AtomIJNS4_17SM100_MMA_TF32_SSINS_10tfloat32_tESL_fLi64ELi64ELNS4_4UMMA5MajorE0ELSN_0ELNSM_7ScaleInE0ELSO_0EEEEEENS4_6LayoutISC_NS5_IJNSA_ILi0EEESS_SS_EEEEENS5_IJNS4_10UnderscoreESV_SV_EEEEENS4_13SM90_TMA_LOADENS4_14ComposedLayoutINS4_7SwizzleILi3ELi4ELi3EEENS4_18smem_ptr_flag_bitsILi32EEENSR_INS5_IJNSA_ILi8EEENSA_ILi32EEEEEENS5_IJS15_SB_EEEEEEEvNS4_8identityESY_S19_vS1A_EENS_8epilogue10collective18CollectiveEpilogueINS1C_23Sm100TmaWarpSpecializedILi3ELi2ELi16ELb1ELb0EEEJSG_NS5_IJNSR_ISE_SB_EENSR_IS15_SB_EEEEEfSH_fSH_NS1C_6fusion15FusionCallbacksIS1G_NS1K_17LinearCombinationIffffLNS_15FloatRoundStyleE2EEESG_S1J_JEEENS4_5SM1004TMEM4LOAD26SM100_TMEM_LOAD_16dp128b8xESY_S19_NS4_17SM75_U32x4_LDSM_NENS4_14SM90_TMA_STOREES19_NS4_17SM90_U32x4_STSM_NENS4_39AutoVectorizingCopyWithAssumedAlignmentILi128EEEEEEvvEEEEvNT_6ParamsE --------------------------
	.section	.nv.constant0._ZN7cutlass13device_kernelINS_4gemm6kernel13GemmUniversalIN4cute5tupleIJiiiiEEENS1_10collective13CollectiveMmaINS1_35MainloopSm100TmaUmmaWarpSpecializedILi3ELi2ELi4ENS5_IJNS4_1CILi1EEESB_SB_EEEEENS5_IJNSA_ILi64EEESE_NSA_ILi128EEEEEEfNS5_IJlSB_lEEEfSH_NS4_8TiledMMAINS4_8MMA_AtomIJNS4_17SM100_MMA_TF32_SSINS_10tfloat32_tESL_fLi64ELi64ELNS4_4UMMA5MajorE0ELSN_0ELNSM_7ScaleInE0ELSO_0EEEEEENS4_6LayoutISC_NS5_IJNSA_ILi0EEESS_SS_EEEEENS5_IJNS4_10UnderscoreESV_SV_EEEEENS4_13SM90_TMA_LOADENS4_14ComposedLayoutINS4_7SwizzleILi3ELi4ELi3EEENS4_18smem_ptr_flag_bitsILi32EEENSR_INS5_IJNSA_ILi8EEENSA_ILi32EEEEEENS5_IJS15_SB_EEEEEEEvNS4_8identityESY_S19_vS1A_EENS_8epilogue10collective18CollectiveEpilogueINS1C_23Sm100TmaWarpSpecializedILi3ELi2ELi16ELb1ELb0EEEJSG_NS5_IJNSR_ISE_SB_EENSR_IS15_SB_EEEEEfSH_fSH_NS1C_6fusion15FusionCallbacksIS1G_NS1K_17LinearCombinationIffffLNS_15FloatRoundStyleE2EEESG_S1J_JEEENS4_5SM1004TMEM4LOAD26SM100_TMEM_LOAD_16dp128b8xESY_S19_NS4_17SM75_U32x4_LDSM_NENS4_14SM90_TMA_STOREES19_NS4_17SM90_U32x4_STSM_NENS4_39AutoVectorizingCopyWithAssumedAlignmentILi128EEEEEEvvEEEEvNT_6ParamsE,"a",@progbits
	.sectionflags	@""
	.align	4
.nv.constant0._ZN7cutlass13device_kernelINS_4gemm6kernel13GemmUniversalIN4cute5tupleIJiiiiEEENS1_10collective13CollectiveMmaINS1_35MainloopSm100TmaUmmaWarpSpecializedILi3ELi2ELi4ENS5_IJNS4_1CILi1EEESB_SB_EEEEENS5_IJNSA_ILi64EEESE_NSA_ILi128EEEEEEfNS5_IJlSB_lEEEfSH_NS4_8TiledMMAINS4_8MMA_AtomIJNS4_17SM100_MMA_TF32_SSINS_10tfloat32_tESL_fLi64ELi64ELNS4_4UMMA5MajorE0ELSN_0ELNSM_7ScaleInE0ELSO_0EEEEEENS4_6LayoutISC_NS5_IJNSA_ILi0EEESS_SS_EEEEENS5_IJNS4_10UnderscoreESV_SV_EEEEENS4_13SM90_TMA_LOADENS4_14ComposedLayoutINS4_7SwizzleILi3ELi4ELi3EEENS4_18smem_ptr_flag_bitsILi32EEENSR_INS5_IJNSA_ILi8EEENSA_ILi32EEEEEENS5_IJS15_SB_EEEEEEEvNS4_8identityESY_S19_vS1A_EENS_8epilogue10collective18CollectiveEpilogueINS1C_23Sm100TmaWarpSpecializedILi3ELi2ELi16ELb1ELb0EEEJSG_NS5_IJNSR_ISE_SB_EENSR_IS15_SB_EEEEEfSH_fSH_NS1C_6fusion15FusionCallbacksIS1G_NS1K_17LinearCombinationIffffLNS_15FloatRoundStyleE2EEESG_S1J_JEEENS4_5SM1004TMEM4LOAD26SM100_TMEM_LOAD_16dp128b8xESY_S19_NS4_17SM75_U32x4_LDSM_NENS4_14SM90_TMA_STOREES19_NS4_17SM90_U32x4_STSM_NENS4_39AutoVectorizingCopyWithAssumedAlignmentILi128EEEEEEvvEEEEvNT_6ParamsE:
	.zero		2944


//--------------------- SYMBOLS --------------------------

	.type		.nv.reservedSmem.offset0,@object
	.size		.nv.reservedSmem.offset0,0x4
	.type		.nv.reservedSmem.cap,@object
	.size		.nv.reservedSmem.cap,0x4
	.type		__assertfail,@function
